//
// Generated by NVIDIA NVVM Compiler
//
// Compiler Build ID: CL-36424714
// Cuda compilation tools, release 13.0, V13.0.88
// Based on NVVM 20.0.0
//

.version 9.0
.target sm_100
.address_size 64

	// .globl	_Z16calculateXMatrixPiPcS0_ii
// _ZZ22calculateDMatrixSharedPiS_PcS0_S0_iiiiE2sT has been demoted
.extern .shared .align 16 .b8 s[];

.visible .entry _Z16calculateXMatrixPiPcS0_ii(
	.param .u64 .ptr .align 1 _Z16calculateXMatrixPiPcS0_ii_param_0,
	.param .u64 .ptr .align 1 _Z16calculateXMatrixPiPcS0_ii_param_1,
	.param .u64 .ptr .align 1 _Z16calculateXMatrixPiPcS0_ii_param_2,
	.param .u32 _Z16calculateXMatrixPiPcS0_ii_param_3,
	.param .u32 _Z16calculateXMatrixPiPcS0_ii_param_4
)
{
	.reg .pred 	%p<27>;
	.reg .b16 	%rs<31>;
	.reg .b32 	%r<83>;
	.reg .b64 	%rd<55>;

	ld.param.u64 	%rd13, [_Z16calculateXMatrixPiPcS0_ii_param_0];
	ld.param.u64 	%rd12, [_Z16calculateXMatrixPiPcS0_ii_param_1];
	ld.param.u64 	%rd14, [_Z16calculateXMatrixPiPcS0_ii_param_2];
	ld.param.u32 	%r42, [_Z16calculateXMatrixPiPcS0_ii_param_3];
	ld.param.u32 	%r41, [_Z16calculateXMatrixPiPcS0_ii_param_4];
	cvta.to.global.u64 	%rd1, %rd13;
	cvta.to.global.u64 	%rd2, %rd14;
	mov.u32 	%r43, %ctaid.x;
	mov.u32 	%r44, %ntid.x;
	mov.u32 	%r45, %tid.x;
	mad.lo.s32 	%r1, %r43, %r44, %r45;
	mul.lo.s32 	%r2, %r41, %r1;
	setp.ge.s32 	%p1, %r1, %r42;
	@%p1 bra 	$L__BB0_60;
	setp.lt.s32 	%p2, %r41, 1;
	mov.b32 	%r78, 0;
	@%p2 bra 	$L__BB0_3;
	mul.wide.s32 	%rd15, %r2, 4;
	add.s64 	%rd16, %rd1, %rd15;
	mov.b32 	%r48, 0;
	st.global.u32 	[%rd16], %r48;
	mov.b32 	%r78, 1;
$L__BB0_3:
	setp.ge.s32 	%p3, %r78, %r41;
	@%p3 bra 	$L__BB0_60;
	cvt.s64.s32 	%rd17, %r1;
	cvta.to.global.u64 	%rd18, %rd12;
	add.s64 	%rd3, %rd18, %rd17;
	sub.s32 	%r4, %r41, %r78;
	and.b32  	%r5, %r4, 7;
	sub.s32 	%r49, %r78, %r41;
	setp.gt.u32 	%p4, %r49, -8;
	@%p4 bra 	$L__BB0_32;
	add.s32 	%r70, %r78, 3;
	add.s32 	%r69, %r78, %r2;
	and.b32  	%r50, %r4, -8;
	neg.s32 	%r68, %r50;
	cvt.s64.s32 	%rd23, %r2;
$L__BB0_6:
	.pragma "nounroll";
	add.s32 	%r71, %r70, -3;
	cvt.s64.s32 	%rd4, %r71;
	add.s64 	%rd5, %rd2, %rd4;
	ld.global.u8 	%rs1, [%rd5+-1];
	ld.global.u8 	%rs2, [%rd3];
	setp.eq.s16 	%p5, %rs1, %rs2;
	@%p5 bra 	$L__BB0_8;
	mul.wide.s32 	%rd19, %r69, 4;
	add.s64 	%rd20, %rd1, %rd19;
	ld.global.u32 	%r71, [%rd20+-4];
	st.global.u32 	[%rd20], %r71;
	bra.uni 	$L__BB0_9;
$L__BB0_8:
	mul.wide.s32 	%rd21, %r69, 4;
	add.s64 	%rd22, %rd1, %rd21;
	st.global.u32 	[%rd22], %r71;
$L__BB0_9:
	ld.global.u8 	%rs3, [%rd5];
	ld.global.u8 	%rs4, [%rd3];
	setp.eq.s16 	%p6, %rs3, %rs4;
	add.s64 	%rd24, %rd4, %rd23;
	shl.b64 	%rd25, %rd24, 2;
	add.s64 	%rd6, %rd1, %rd25;
	@%p6 bra 	$L__BB0_11;
	st.global.u32 	[%rd6+4], %r71;
	bra.uni 	$L__BB0_12;
$L__BB0_11:
	add.s32 	%r71, %r70, -2;
	st.global.u32 	[%rd6+4], %r71;
$L__BB0_12:
	ld.global.u8 	%rs5, [%rd5+1];
	ld.global.u8 	%rs6, [%rd3];
	setp.eq.s16 	%p7, %rs5, %rs6;
	@%p7 bra 	$L__BB0_14;
	st.global.u32 	[%rd6+8], %r71;
	bra.uni 	$L__BB0_15;
$L__BB0_14:
	add.s32 	%r71, %r70, -1;
	st.global.u32 	[%rd6+8], %r71;
$L__BB0_15:
	ld.global.u8 	%rs7, [%rd5+2];
	ld.global.u8 	%rs8, [%rd3];
	setp.eq.s16 	%p8, %rs7, %rs8;
	@%p8 bra 	$L__BB0_17;
	st.global.u32 	[%rd6+12], %r71;
	bra.uni 	$L__BB0_18;
$L__BB0_17:
	st.global.u32 	[%rd6+12], %r70;
	mov.u32 	%r71, %r70;
$L__BB0_18:
	ld.global.u8 	%rs9, [%rd5+3];
	ld.global.u8 	%rs10, [%rd3];
	setp.eq.s16 	%p9, %rs9, %rs10;
	@%p9 bra 	$L__BB0_20;
	st.global.u32 	[%rd6+16], %r71;
	bra.uni 	$L__BB0_21;
$L__BB0_20:
	add.s32 	%r71, %r70, 1;
	st.global.u32 	[%rd6+16], %r71;
$L__BB0_21:
	ld.global.u8 	%rs11, [%rd5+4];
	ld.global.u8 	%rs12, [%rd3];
	setp.eq.s16 	%p10, %rs11, %rs12;
	@%p10 bra 	$L__BB0_23;
	st.global.u32 	[%rd6+20], %r71;
	bra.uni 	$L__BB0_24;
$L__BB0_23:
	add.s32 	%r71, %r70, 2;
	st.global.u32 	[%rd6+20], %r71;
$L__BB0_24:
	ld.global.u8 	%rs13, [%rd5+5];
	ld.global.u8 	%rs14, [%rd3];
	setp.eq.s16 	%p11, %rs13, %rs14;
	@%p11 bra 	$L__BB0_26;
	st.global.u32 	[%rd6+24], %r71;
	bra.uni 	$L__BB0_27;
$L__BB0_26:
	add.s32 	%r71, %r70, 3;
	st.global.u32 	[%rd6+24], %r71;
$L__BB0_27:
	ld.global.u8 	%rs15, [%rd5+6];
	ld.global.u8 	%rs16, [%rd3];
	setp.eq.s16 	%p12, %rs15, %rs16;
	@%p12 bra 	$L__BB0_29;
	st.global.u32 	[%rd6+28], %r71;
	bra.uni 	$L__BB0_30;
$L__BB0_29:
	add.s32 	%r51, %r70, 4;
	st.global.u32 	[%rd6+28], %r51;
$L__BB0_30:
	add.s32 	%r70, %r70, 8;
	add.s32 	%r69, %r69, 8;
	add.s32 	%r68, %r68, 8;
	setp.ne.s32 	%p13, %r68, 0;
	@%p13 bra 	$L__BB0_6;
	add.s32 	%r78, %r70, -3;
$L__BB0_32:
	setp.eq.s32 	%p14, %r5, 0;
	@%p14 bra 	$L__BB0_60;
	and.b32  	%r31, %r4, 3;
	setp.lt.u32 	%p15, %r5, 4;
	@%p15 bra 	$L__BB0_47;
	cvt.s64.s32 	%rd7, %r78;
	add.s64 	%rd8, %rd2, %rd7;
	ld.global.u8 	%rs17, [%rd8+-1];
	ld.global.u8 	%rs18, [%rd3];
	setp.eq.s16 	%p16, %rs17, %rs18;
	@%p16 bra 	$L__BB0_36;
	add.s32 	%r52, %r78, %r2;
	mul.wide.s32 	%rd26, %r52, 4;
	add.s64 	%rd27, %rd1, %rd26;
	ld.global.u32 	%r53, [%rd27+-4];
	st.global.u32 	[%rd27], %r53;
	bra.uni 	$L__BB0_37;
$L__BB0_36:
	add.s32 	%r54, %r78, %r2;
	mul.wide.s32 	%rd28, %r54, 4;
	add.s64 	%rd29, %rd1, %rd28;
	st.global.u32 	[%rd29], %r78;
$L__BB0_37:
	ld.global.u8 	%rs19, [%rd8];
	ld.global.u8 	%rs20, [%rd3];
	setp.eq.s16 	%p17, %rs19, %rs20;
	cvt.s64.s32 	%rd30, %r2;
	add.s64 	%rd31, %rd7, %rd30;
	shl.b64 	%rd32, %rd31, 2;
	add.s64 	%rd9, %rd1, %rd32;
	@%p17 bra 	$L__BB0_39;
	add.s32 	%r55, %r78, %r2;
	mul.wide.s32 	%rd33, %r55, 4;
	add.s64 	%rd34, %rd1, %rd33;
	ld.global.u32 	%r80, [%rd34];
	st.global.u32 	[%rd9+4], %r80;
	bra.uni 	$L__BB0_40;
$L__BB0_39:
	add.s32 	%r80, %r78, 1;
	st.global.u32 	[%rd9+4], %r80;
$L__BB0_40:
	ld.global.u8 	%rs21, [%rd8+1];
	ld.global.u8 	%rs22, [%rd3];
	setp.eq.s16 	%p18, %rs21, %rs22;
	@%p18 bra 	$L__BB0_42;
	st.global.u32 	[%rd9+8], %r80;
	bra.uni 	$L__BB0_43;
$L__BB0_42:
	add.s32 	%r80, %r78, 2;
	st.global.u32 	[%rd9+8], %r80;
$L__BB0_43:
	ld.global.u8 	%rs23, [%rd8+2];
	ld.global.u8 	%rs24, [%rd3];
	setp.eq.s16 	%p19, %rs23, %rs24;
	@%p19 bra 	$L__BB0_45;
	st.global.u32 	[%rd9+12], %r80;
	bra.uni 	$L__BB0_46;
$L__BB0_45:
	add.s32 	%r56, %r78, 3;
	st.global.u32 	[%rd9+12], %r56;
$L__BB0_46:
	add.s32 	%r78, %r78, 4;
$L__BB0_47:
	setp.eq.s32 	%p20, %r31, 0;
	@%p20 bra 	$L__BB0_60;
	setp.eq.s32 	%p21, %r31, 1;
	@%p21 bra 	$L__BB0_56;
	cvt.s64.s32 	%rd10, %r78;
	add.s64 	%rd11, %rd2, %rd10;
	ld.global.u8 	%rs25, [%rd11+-1];
	ld.global.u8 	%rs26, [%rd3];
	setp.eq.s16 	%p22, %rs25, %rs26;
	@%p22 bra 	$L__BB0_51;
	add.s32 	%r57, %r78, %r2;
	mul.wide.s32 	%rd35, %r57, 4;
	add.s64 	%rd36, %rd1, %rd35;
	ld.global.u32 	%r58, [%rd36+-4];
	st.global.u32 	[%rd36], %r58;
	bra.uni 	$L__BB0_52;
$L__BB0_51:
	add.s32 	%r59, %r78, %r2;
	mul.wide.s32 	%rd37, %r59, 4;
	add.s64 	%rd38, %rd1, %rd37;
	st.global.u32 	[%rd38], %r78;
$L__BB0_52:
	ld.global.u8 	%rs27, [%rd11];
	ld.global.u8 	%rs28, [%rd3];
	setp.eq.s16 	%p23, %rs27, %rs28;
	@%p23 bra 	$L__BB0_54;
	add.s32 	%r60, %r78, %r2;
	mul.wide.s32 	%rd39, %r60, 4;
	add.s64 	%rd40, %rd1, %rd39;
	ld.global.u32 	%r61, [%rd40];
	cvt.s64.s32 	%rd41, %r2;
	add.s64 	%rd42, %rd10, %rd41;
	shl.b64 	%rd43, %rd42, 2;
	add.s64 	%rd44, %rd1, %rd43;
	st.global.u32 	[%rd44+4], %r61;
	bra.uni 	$L__BB0_55;
$L__BB0_54:
	add.s32 	%r62, %r78, 1;
	cvt.s64.s32 	%rd45, %r2;
	add.s64 	%rd46, %rd10, %rd45;
	shl.b64 	%rd47, %rd46, 2;
	add.s64 	%rd48, %rd1, %rd47;
	st.global.u32 	[%rd48+4], %r62;
$L__BB0_55:
	add.s32 	%r78, %r78, 2;
$L__BB0_56:
	and.b32  	%r63, %r4, 1;
	setp.eq.b32 	%p24, %r63, 1;
	not.pred 	%p25, %p24;
	@%p25 bra 	$L__BB0_60;
	cvt.s64.s32 	%rd49, %r78;
	add.s64 	%rd50, %rd2, %rd49;
	ld.global.u8 	%rs29, [%rd50+-1];
	ld.global.u8 	%rs30, [%rd3];
	setp.eq.s16 	%p26, %rs29, %rs30;
	@%p26 bra 	$L__BB0_59;
	add.s32 	%r64, %r78, %r2;
	mul.wide.s32 	%rd51, %r64, 4;
	add.s64 	%rd52, %rd1, %rd51;
	ld.global.u32 	%r65, [%rd52+-4];
	st.global.u32 	[%rd52], %r65;
	bra.uni 	$L__BB0_60;
$L__BB0_59:
	add.s32 	%r66, %r78, %r2;
	mul.wide.s32 	%rd53, %r66, 4;
	add.s64 	%rd54, %rd1, %rd53;
	st.global.u32 	[%rd54], %r78;
$L__BB0_60:
	ret;

}
	// .globl	_Z21calculateDMatrixNaivePiS_PcS0_S0_iiii
.visible .entry _Z21calculateDMatrixNaivePiS_PcS0_S0_iiii(
	.param .u64 .ptr .align 1 _Z21calculateDMatrixNaivePiS_PcS0_S0_iiii_param_0,
	.param .u64 .ptr .align 1 _Z21calculateDMatrixNaivePiS_PcS0_S0_iiii_param_1,
	.param .u64 .ptr .align 1 _Z21calculateDMatrixNaivePiS_PcS0_S0_iiii_param_2,
	.param .u64 .ptr .align 1 _Z21calculateDMatrixNaivePiS_PcS0_S0_iiii_param_3,
	.param .u64 .ptr .align 1 _Z21calculateDMatrixNaivePiS_PcS0_S0_iiii_param_4,
	.param .u32 _Z21calculateDMatrixNaivePiS_PcS0_S0_iiii_param_5,
	.param .u32 _Z21calculateDMatrixNaivePiS_PcS0_S0_iiii_param_6,
	.param .u32 _Z21calculateDMatrixNaivePiS_PcS0_S0_iiii_param_7,
	.param .u32 _Z21calculateDMatrixNaivePiS_PcS0_S0_iiii_param_8
)
{
	.reg .pred 	%p<14>;
	.reg .b16 	%rs<6>;
	.reg .b32 	%r<72>;
	.reg .b64 	%rd<32>;

	ld.param.u64 	%rd10, [_Z21calculateDMatrixNaivePiS_PcS0_S0_iiii_param_0];
	ld.param.u64 	%rd7, [_Z21calculateDMatrixNaivePiS_PcS0_S0_iiii_param_1];
	ld.param.u64 	%rd8, [_Z21calculateDMatrixNaivePiS_PcS0_S0_iiii_param_3];
	ld.param.u64 	%rd9, [_Z21calculateDMatrixNaivePiS_PcS0_S0_iiii_param_4];
	ld.param.u32 	%r21, [_Z21calculateDMatrixNaivePiS_PcS0_S0_iiii_param_5];
	ld.param.u32 	%r22, [_Z21calculateDMatrixNaivePiS_PcS0_S0_iiii_param_6];
	ld.param.u32 	%r23, [_Z21calculateDMatrixNaivePiS_PcS0_S0_iiii_param_8];
	cvta.to.global.u64 	%rd1, %rd10;
	// begin inline asm
	mov.u32 %r24, %envreg2;
	// end inline asm
	cvt.u64.u32 	%rd11, %r24;
	// begin inline asm
	mov.u32 %r25, %envreg1;
	// end inline asm
	cvt.u64.u32 	%rd12, %r25;
	shl.b64 	%rd13, %rd12, 32;
	or.b64  	%rd2, %rd13, %rd11;
	mov.u32 	%r1, %ctaid.x;
	mov.u32 	%r26, %ntid.x;
	mov.u32 	%r2, %tid.x;
	mad.lo.s32 	%r3, %r1, %r26, %r2;
	setp.ge.s32 	%p1, %r3, %r22;
	setp.lt.s32 	%p2, %r21, 1;
	or.pred  	%p3, %p1, %p2;
	@%p3 bra 	$L__BB1_16;
	cvta.to.global.u64 	%rd14, %rd8;
	add.s32 	%r4, %r3, -1;
	cvt.s64.s32 	%rd15, %r4;
	add.s64 	%rd3, %rd14, %rd15;
	add.s64 	%rd4, %rd2, 4;
	mov.u32 	%r28, %tid.y;
	add.s32 	%r29, %r2, %r28;
	mov.u32 	%r30, %tid.z;
	or.b32  	%r5, %r29, %r30;
	mov.u32 	%r31, %nctaid.x;
	mov.u32 	%r32, %nctaid.y;
	mul.lo.s32 	%r33, %r31, %r32;
	mov.u32 	%r34, %nctaid.z;
	mul.lo.s32 	%r35, %r33, %r34;
	mov.u32 	%r36, %ctaid.y;
	add.s32 	%r37, %r1, %r36;
	mov.u32 	%r38, %ctaid.z;
	neg.s32 	%r39, %r38;
	setp.eq.s32 	%p4, %r37, %r39;
	sub.s32 	%r40, -2147483647, %r35;
	selp.b32 	%r6, %r40, 1, %p4;
	cvta.to.global.u64 	%rd5, %rd9;
	cvta.to.global.u64 	%rd6, %rd7;
	mov.b32 	%r69, 0;
$L__BB1_2:
	setp.eq.s32 	%p5, %r69, 0;
	mov.u32 	%r70, %r3;
	mov.u32 	%r71, %r3;
	@%p5 bra 	$L__BB1_10;
	setp.ne.s32 	%p6, %r3, 0;
	add.s32 	%r8, %r69, -1;
	cvt.u64.u32 	%rd16, %r69;
	add.s64 	%rd17, %rd5, %rd16;
	ld.global.u8 	%rs1, [%rd17+-1];
	@%p6 bra 	$L__BB1_5;
	mul.lo.s32 	%r71, %r69, %r22;
	mov.u32 	%r70, %r69;
	bra.uni 	$L__BB1_10;
$L__BB1_5:
	ld.global.u8 	%rs2, [%rd3];
	setp.ne.s16 	%p7, %rs2, %rs1;
	@%p7 bra 	$L__BB1_7;
	mad.lo.s32 	%r64, %r8, %r22, %r4;
	mul.wide.s32 	%rd26, %r64, 4;
	add.s64 	%rd27, %rd1, %rd26;
	ld.global.u32 	%r70, [%rd27];
	mad.lo.s32 	%r71, %r69, %r22, %r3;
	bra.uni 	$L__BB1_10;
$L__BB1_7:
	cvt.u32.u16 	%r41, %rs1;
	and.b32  	%r42, %r41, 255;
	add.s32 	%r43, %r42, -65;
	add.s16 	%rs4, %rs1, -65;
	and.b16  	%rs5, %rs4, 255;
	setp.lt.u16 	%p8, %rs5, 26;
	selp.b32 	%r44, %r43, -1, %p8;
	mad.lo.s32 	%r45, %r44, %r23, %r3;
	mul.wide.s32 	%rd18, %r45, 4;
	add.s64 	%rd19, %rd6, %rd18;
	ld.global.u32 	%r12, [%rd19];
	setp.ne.s32 	%p9, %r12, 0;
	@%p9 bra 	$L__BB1_9;
	mad.lo.s32 	%r58, %r8, %r22, %r3;
	mul.wide.s32 	%rd24, %r58, 4;
	add.s64 	%rd25, %rd1, %rd24;
	ld.global.u32 	%r59, [%rd25];
	ld.global.u32 	%r60, [%rd25+-4];
	add.s32 	%r61, %r8, %r3;
	min.s32 	%r62, %r59, %r60;
	min.s32 	%r63, %r62, %r61;
	add.s32 	%r70, %r63, 1;
	add.s32 	%r71, %r58, %r22;
	bra.uni 	$L__BB1_10;
$L__BB1_9:
	mul.lo.s32 	%r46, %r8, %r22;
	add.s32 	%r47, %r46, %r3;
	mul.wide.s32 	%rd20, %r47, 4;
	add.s64 	%rd21, %rd1, %rd20;
	ld.global.u32 	%r48, [%rd21];
	ld.global.u32 	%r49, [%rd21+-4];
	add.s32 	%r50, %r46, %r12;
	add.s32 	%r51, %r50, -1;
	mul.wide.s32 	%rd22, %r51, 4;
	add.s64 	%rd23, %rd1, %rd22;
	ld.global.u32 	%r52, [%rd23];
	not.b32 	%r53, %r12;
	add.s32 	%r54, %r3, %r53;
	add.s32 	%r55, %r54, %r52;
	min.s32 	%r56, %r48, %r49;
	min.s32 	%r57, %r56, %r55;
	add.s32 	%r70, %r57, 1;
	add.s32 	%r71, %r47, %r22;
$L__BB1_10:
	setp.ne.s64 	%p10, %rd2, 0;
	mul.wide.s32 	%rd28, %r71, 4;
	add.s64 	%rd29, %rd1, %rd28;
	st.global.u32 	[%rd29], %r70;
	@%p10 bra 	$L__BB1_12;
	// begin inline asm
	trap;
	// end inline asm
$L__BB1_12:
	setp.ne.s32 	%p11, %r5, 0;
	barrier.sync 	0;
	@%p11 bra 	$L__BB1_15;
	// begin inline asm
	atom.add.release.gpu.u32 %r65,[%rd4],%r6;
	// end inline asm
$L__BB1_14:
	// begin inline asm
	ld.acquire.gpu.u32 %r67,[%rd4];
	// end inline asm
	xor.b32  	%r68, %r67, %r65;
	setp.gt.s32 	%p12, %r68, -1;
	@%p12 bra 	$L__BB1_14;
$L__BB1_15:
	barrier.sync 	0;
	add.s32 	%r69, %r69, 1;
	setp.ne.s32 	%p13, %r69, %r21;
	@%p13 bra 	$L__BB1_2;
$L__BB1_16:
	ret;

}
	// .globl	_Z24calculateDMatrixAdvancedPiS_PcS0_S0_iiii
.visible .entry _Z24calculateDMatrixAdvancedPiS_PcS0_S0_iiii(
	.param .u64 .ptr .align 1 _Z24calculateDMatrixAdvancedPiS_PcS0_S0_iiii_param_0,
	.param .u64 .ptr .align 1 _Z24calculateDMatrixAdvancedPiS_PcS0_S0_iiii_param_1,
	.param .u64 .ptr .align 1 _Z24calculateDMatrixAdvancedPiS_PcS0_S0_iiii_param_2,
	.param .u64 .ptr .align 1 _Z24calculateDMatrixAdvancedPiS_PcS0_S0_iiii_param_3,
	.param .u64 .ptr .align 1 _Z24calculateDMatrixAdvancedPiS_PcS0_S0_iiii_param_4,
	.param .u32 _Z24calculateDMatrixAdvancedPiS_PcS0_S0_iiii_param_5,
	.param .u32 _Z24calculateDMatrixAdvancedPiS_PcS0_S0_iiii_param_6,
	.param .u32 _Z24calculateDMatrixAdvancedPiS_PcS0_S0_iiii_param_7,
	.param .u32 _Z24calculateDMatrixAdvancedPiS_PcS0_S0_iiii_param_8
)
{
	.reg .pred 	%p<19>;
	.reg .b16 	%rs<6>;
	.reg .b32 	%r<71>;
	.reg .b64 	%rd<30>;

	ld.param.u64 	%rd11, [_Z24calculateDMatrixAdvancedPiS_PcS0_S0_iiii_param_0];
	ld.param.u64 	%rd8, [_Z24calculateDMatrixAdvancedPiS_PcS0_S0_iiii_param_1];
	ld.param.u64 	%rd9, [_Z24calculateDMatrixAdvancedPiS_PcS0_S0_iiii_param_3];
	ld.param.u64 	%rd10, [_Z24calculateDMatrixAdvancedPiS_PcS0_S0_iiii_param_4];
	ld.param.u32 	%r21, [_Z24calculateDMatrixAdvancedPiS_PcS0_S0_iiii_param_5];
	ld.param.u32 	%r22, [_Z24calculateDMatrixAdvancedPiS_PcS0_S0_iiii_param_6];
	ld.param.u32 	%r23, [_Z24calculateDMatrixAdvancedPiS_PcS0_S0_iiii_param_8];
	cvta.to.global.u64 	%rd1, %rd11;
	// begin inline asm
	mov.u32 %r24, %envreg2;
	// end inline asm
	cvt.u64.u32 	%rd12, %r24;
	// begin inline asm
	mov.u32 %r25, %envreg1;
	// end inline asm
	cvt.u64.u32 	%rd13, %r25;
	shl.b64 	%rd14, %rd13, 32;
	or.b64  	%rd2, %rd14, %rd12;
	mov.u32 	%r1, %ctaid.x;
	mov.u32 	%r26, %ntid.x;
	mov.u32 	%r2, %tid.x;
	mad.lo.s32 	%r3, %r1, %r26, %r2;
	setp.ge.s32 	%p3, %r3, %r22;
	setp.lt.s32 	%p4, %r21, 1;
	or.pred  	%p5, %p3, %p4;
	@%p5 bra 	$L__BB2_19;
	cvta.to.global.u64 	%rd15, %rd9;
	add.s32 	%r4, %r3, -1;
	setp.ne.s32 	%p6, %r3, 0;
	and.b32  	%r29, %r3, 31;
	setp.eq.s32 	%p7, %r29, 0;
	and.pred  	%p1, %p6, %p7;
	cvt.s64.s32 	%rd16, %r4;
	add.s64 	%rd3, %rd15, %rd16;
	mul.wide.s32 	%rd17, %r3, 4;
	add.s64 	%rd4, %rd1, %rd17;
	add.s64 	%rd5, %rd2, 4;
	mov.u32 	%r30, %tid.y;
	add.s32 	%r31, %r2, %r30;
	mov.u32 	%r32, %tid.z;
	or.b32  	%r5, %r31, %r32;
	mov.u32 	%r33, %nctaid.x;
	mov.u32 	%r34, %nctaid.y;
	mul.lo.s32 	%r35, %r33, %r34;
	mov.u32 	%r36, %nctaid.z;
	mul.lo.s32 	%r37, %r35, %r36;
	mov.u32 	%r38, %ctaid.y;
	add.s32 	%r39, %r1, %r38;
	mov.u32 	%r40, %ctaid.z;
	neg.s32 	%r41, %r40;
	setp.eq.s32 	%p8, %r39, %r41;
	sub.s32 	%r42, -2147483647, %r37;
	selp.b32 	%r6, %r42, 1, %p8;
	cvta.to.global.u64 	%rd6, %rd10;
	cvta.to.global.u64 	%rd7, %rd8;
	mov.b32 	%r66, 0;
$L__BB2_2:
	add.s32 	%r9, %r66, -1;
	setp.ne.s32 	%p2, %r66, 0;
	cvt.s64.s32 	%rd18, %r66;
	add.s64 	%rd19, %rd6, %rd18;
	ld.global.u8 	%rs1, [%rd19+-1];
	@%p2 bra 	$L__BB2_4;
	st.global.u32 	[%rd4], %r3;
	mov.u32 	%r69, %r3;
	bra.uni 	$L__BB2_13;
$L__BB2_4:
	@%p1 bra 	$L__BB2_6;
	shfl.sync.up.b32	%r68|%p9, %r8, 1, 0, -1;
	bra.uni 	$L__BB2_7;
$L__BB2_6:
	shfl.sync.up.b32	%r43|%p10, %r8, 1, 0, -1;
	mad.lo.s32 	%r44, %r9, %r22, %r4;
	mul.wide.s32 	%rd20, %r44, 4;
	add.s64 	%rd21, %rd1, %rd20;
	ld.global.u32 	%r68, [%rd21];
$L__BB2_7:
	setp.eq.s32 	%p11, %r3, 0;
	cvt.u32.u16 	%r45, %rs1;
	cvt.s32.s8 	%r46, %r45;
	add.s32 	%r47, %r46, -65;
	add.s16 	%rs2, %rs1, -65;
	and.b16  	%rs3, %rs2, 255;
	setp.lt.u16 	%p12, %rs3, 26;
	selp.b32 	%r48, %r47, -1, %p12;
	selp.b32 	%r49, %r48, -1, %p2;
	mad.lo.s32 	%r50, %r49, %r23, %r3;
	mul.wide.s32 	%rd22, %r50, 4;
	add.s64 	%rd23, %rd7, %rd22;
	ld.global.u32 	%r13, [%rd23];
	mad.lo.s32 	%r51, %r9, %r22, %r13;
	add.s32 	%r52, %r51, -1;
	mul.wide.s32 	%rd24, %r52, 4;
	add.s64 	%rd25, %rd1, %rd24;
	ld.global.u32 	%r14, [%rd25];
	mov.u32 	%r69, %r66;
	@%p11 bra 	$L__BB2_12;
	ld.global.u8 	%rs4, [%rd3];
	setp.eq.s16 	%p13, %rs4, %rs1;
	mov.u32 	%r69, %r68;
	@%p13 bra 	$L__BB2_12;
	setp.ne.s32 	%p14, %r13, 0;
	@%p14 bra 	$L__BB2_11;
	add.s32 	%r58, %r9, %r3;
	min.s32 	%r59, %r68, %r8;
	min.s32 	%r60, %r59, %r58;
	add.s32 	%r69, %r60, 1;
	bra.uni 	$L__BB2_12;
$L__BB2_11:
	not.b32 	%r53, %r13;
	add.s32 	%r54, %r3, %r53;
	add.s32 	%r55, %r54, %r14;
	min.s32 	%r56, %r68, %r8;
	min.s32 	%r57, %r56, %r55;
	add.s32 	%r69, %r57, 1;
$L__BB2_12:
	mul.lo.s32 	%r61, %r66, %r22;
	mul.wide.s32 	%rd26, %r61, 4;
	add.s64 	%rd27, %rd4, %rd26;
	st.global.u32 	[%rd27], %r69;
$L__BB2_13:
	setp.ne.s64 	%p15, %rd2, 0;
	@%p15 bra 	$L__BB2_15;
	// begin inline asm
	trap;
	// end inline asm
$L__BB2_15:
	setp.ne.s32 	%p16, %r5, 0;
	barrier.sync 	0;
	@%p16 bra 	$L__BB2_18;
	// begin inline asm
	atom.add.release.gpu.u32 %r62,[%rd5],%r6;
	// end inline asm
$L__BB2_17:
	// begin inline asm
	ld.acquire.gpu.u32 %r64,[%rd5];
	// end inline asm
	xor.b32  	%r65, %r64, %r62;
	setp.gt.s32 	%p17, %r65, -1;
	@%p17 bra 	$L__BB2_17;
$L__BB2_18:
	barrier.sync 	0;
	add.s32 	%r66, %r66, 1;
	setp.ne.s32 	%p18, %r66, %r21;
	mov.u32 	%r8, %r69;
	@%p18 bra 	$L__BB2_2;
$L__BB2_19:
	ret;

}
	// .globl	_Z35calculateDMatrixWithTransformationsPiS_PcS0_S0_iiiiS_S_
.visible .entry _Z35calculateDMatrixWithTransformationsPiS_PcS0_S0_iiiiS_S_(
	.param .u64 .ptr .align 1 _Z35calculateDMatrixWithTransformationsPiS_PcS0_S0_iiiiS_S__param_0,
	.param .u64 .ptr .align 1 _Z35calculateDMatrixWithTransformationsPiS_PcS0_S0_iiiiS_S__param_1,
	.param .u64 .ptr .align 1 _Z35calculateDMatrixWithTransformationsPiS_PcS0_S0_iiiiS_S__param_2,
	.param .u64 .ptr .align 1 _Z35calculateDMatrixWithTransformationsPiS_PcS0_S0_iiiiS_S__param_3,
	.param .u64 .ptr .align 1 _Z35calculateDMatrixWithTransformationsPiS_PcS0_S0_iiiiS_S__param_4,
	.param .u32 _Z35calculateDMatrixWithTransformationsPiS_PcS0_S0_iiiiS_S__param_5,
	.param .u32 _Z35calculateDMatrixWithTransformationsPiS_PcS0_S0_iiiiS_S__param_6,
	.param .u32 _Z35calculateDMatrixWithTransformationsPiS_PcS0_S0_iiiiS_S__param_7,
	.param .u32 _Z35calculateDMatrixWithTransformationsPiS_PcS0_S0_iiiiS_S__param_8,
	.param .u64 .ptr .align 1 _Z35calculateDMatrixWithTransformationsPiS_PcS0_S0_iiiiS_S__param_9,
	.param .u64 .ptr .align 1 _Z35calculateDMatrixWithTransformationsPiS_PcS0_S0_iiiiS_S__param_10
)
{
	.reg .pred 	%p<22>;
	.reg .b16 	%rs<6>;
	.reg .b32 	%r<100>;
	.reg .b64 	%rd<62>;

	ld.param.u64 	%rd12, [_Z35calculateDMatrixWithTransformationsPiS_PcS0_S0_iiiiS_S__param_0];
	ld.param.u32 	%r26, [_Z35calculateDMatrixWithTransformationsPiS_PcS0_S0_iiiiS_S__param_5];
	ld.param.u32 	%r27, [_Z35calculateDMatrixWithTransformationsPiS_PcS0_S0_iiiiS_S__param_6];
	ld.param.u64 	%rd13, [_Z35calculateDMatrixWithTransformationsPiS_PcS0_S0_iiiiS_S__param_9];
	ld.param.u64 	%rd14, [_Z35calculateDMatrixWithTransformationsPiS_PcS0_S0_iiiiS_S__param_10];
	cvta.to.global.u64 	%rd1, %rd14;
	cvta.to.global.u64 	%rd2, %rd13;
	cvta.to.global.u64 	%rd3, %rd12;
	// begin inline asm
	mov.u32 %r29, %envreg2;
	// end inline asm
	cvt.u64.u32 	%rd15, %r29;
	// begin inline asm
	mov.u32 %r30, %envreg1;
	// end inline asm
	cvt.u64.u32 	%rd16, %r30;
	shl.b64 	%rd17, %rd16, 32;
	or.b64  	%rd4, %rd17, %rd15;
	mov.u32 	%r1, %ctaid.x;
	mov.u32 	%r31, %ntid.x;
	mov.u32 	%r2, %tid.x;
	mad.lo.s32 	%r3, %r1, %r31, %r2;
	setp.ge.s32 	%p2, %r3, %r27;
	setp.lt.s32 	%p3, %r26, 1;
	or.pred  	%p4, %p2, %p3;
	@%p4 bra 	$L__BB3_30;
	ld.param.u64 	%rd60, [_Z35calculateDMatrixWithTransformationsPiS_PcS0_S0_iiiiS_S__param_3];
	cvta.to.global.u64 	%rd18, %rd60;
	cvt.s64.s32 	%rd19, %r3;
	add.s64 	%rd5, %rd18, %rd19;
	mul.wide.s32 	%rd20, %r3, 4;
	add.s64 	%rd6, %rd3, %rd20;
	add.s64 	%rd7, %rd2, %rd20;
	add.s64 	%rd8, %rd1, %rd20;
	mov.u32 	%r34, %tid.y;
	add.s32 	%r35, %r2, %r34;
	mov.u32 	%r36, %tid.z;
	or.b32  	%r4, %r35, %r36;
	mov.u32 	%r37, %nctaid.x;
	mov.u32 	%r38, %nctaid.y;
	mul.lo.s32 	%r39, %r37, %r38;
	mov.u32 	%r40, %nctaid.z;
	mul.lo.s32 	%r41, %r39, %r40;
	mov.u32 	%r42, %ctaid.y;
	add.s32 	%r43, %r1, %r42;
	mov.u32 	%r44, %ctaid.z;
	neg.s32 	%r45, %r44;
	setp.eq.s32 	%p5, %r43, %r45;
	sub.s32 	%r46, -2147483647, %r41;
	selp.b32 	%r5, %r46, 1, %p5;
	mov.b32 	%r94, 0;
$L__BB3_2:
	ld.param.u64 	%rd61, [_Z35calculateDMatrixWithTransformationsPiS_PcS0_S0_iiiiS_S__param_4];
	add.s32 	%r8, %r94, -1;
	setp.ne.s32 	%p1, %r94, 0;
	cvt.s64.s32 	%rd21, %r94;
	cvta.to.global.u64 	%rd22, %rd61;
	add.s64 	%rd23, %rd22, %rd21;
	ld.global.u8 	%rs1, [%rd23+-1];
	@%p1 bra 	$L__BB3_4;
	st.global.u32 	[%rd6], %r3;
	setp.gt.s32 	%p17, %r3, 0;
	selp.b32 	%r87, 2, 0, %p17;
	st.global.u32 	[%rd7], %r87;
	mov.b32 	%r88, 0;
	st.global.u32 	[%rd8], %r88;
	mov.u32 	%r98, %r3;
	bra.uni 	$L__BB3_24;
$L__BB3_4:
	and.b32  	%r47, %r3, 31;
	setp.ne.s32 	%p6, %r47, 0;
	shfl.sync.up.b32	%r11|%p7, %r98, 1, 0, -1;
	@%p6 bra 	$L__BB3_6;
	mul.lo.s32 	%r48, %r8, %r27;
	mul.wide.s32 	%rd24, %r48, 4;
	add.s64 	%rd25, %rd6, %rd24;
	ld.global.u32 	%r11, [%rd25+-4];
$L__BB3_6:
	ld.param.u32 	%r93, [_Z35calculateDMatrixWithTransformationsPiS_PcS0_S0_iiiiS_S__param_8];
	ld.param.u64 	%rd59, [_Z35calculateDMatrixWithTransformationsPiS_PcS0_S0_iiiiS_S__param_1];
	cvt.u32.u16 	%r50, %rs1;
	cvt.s32.s8 	%r51, %r50;
	add.s32 	%r52, %r51, -65;
	add.s16 	%rs2, %rs1, -65;
	and.b16  	%rs3, %rs2, 255;
	setp.lt.u16 	%p8, %rs3, 26;
	selp.b32 	%r53, %r52, -1, %p8;
	selp.b32 	%r54, %r53, -1, %p1;
	mad.lo.s32 	%r55, %r54, %r93, %r3;
	cvta.to.global.u64 	%rd26, %rd59;
	mul.wide.s32 	%rd27, %r55, 4;
	add.s64 	%rd28, %rd26, %rd27;
	ld.global.u32 	%r12, [%rd28];
	setp.lt.s32 	%p9, %r12, 1;
	mov.b32 	%r14, 2147483647;
	@%p9 bra 	$L__BB3_8;
	mad.lo.s32 	%r56, %r8, %r27, %r12;
	add.s32 	%r57, %r56, -1;
	mul.wide.s32 	%rd29, %r57, 4;
	add.s64 	%rd30, %rd3, %rd29;
	ld.global.u32 	%r14, [%rd30];
$L__BB3_8:
	setp.ne.s32 	%p10, %r3, 0;
	@%p10 bra 	$L__BB3_10;
	mul.lo.s32 	%r83, %r94, %r27;
	mul.wide.s32 	%rd52, %r83, 4;
	add.s64 	%rd53, %rd2, %rd52;
	mov.b32 	%r84, 3;
	st.global.u32 	[%rd53], %r84;
	add.s64 	%rd54, %rd1, %rd52;
	mov.b32 	%r85, 0;
	st.global.u32 	[%rd54], %r85;
	mov.u32 	%r98, %r94;
	bra.uni 	$L__BB3_23;
$L__BB3_10:
	ld.global.u8 	%rs4, [%rd5+-1];
	setp.ne.s16 	%p11, %rs4, %rs1;
	@%p11 bra 	$L__BB3_12;
	mul.lo.s32 	%r81, %r94, %r27;
	mul.wide.s32 	%rd49, %r81, 4;
	add.s64 	%rd50, %rd7, %rd49;
	mov.b32 	%r82, 0;
	st.global.u32 	[%rd50], %r82;
	add.s64 	%rd51, %rd8, %rd49;
	st.global.u32 	[%rd51], %r82;
	mov.u32 	%r98, %r11;
	bra.uni 	$L__BB3_23;
$L__BB3_12:
	setp.ne.s32 	%p12, %r12, 0;
	@%p12 bra 	$L__BB3_18;
	add.s32 	%r15, %r11, 1;
	add.s32 	%r98, %r98, 1;
	add.s32 	%r70, %r94, %r3;
	min.s32 	%r71, %r15, %r98;
	min.s32 	%r17, %r71, %r70;
	setp.ne.s32 	%p15, %r17, %r15;
	@%p15 bra 	$L__BB3_15;
	mul.lo.s32 	%r78, %r94, %r27;
	mul.wide.s32 	%rd46, %r78, 4;
	add.s64 	%rd47, %rd7, %rd46;
	mov.b32 	%r79, 1;
	st.global.u32 	[%rd47], %r79;
	add.s64 	%rd48, %rd8, %rd46;
	mov.b32 	%r80, 0;
	st.global.u32 	[%rd48], %r80;
	mov.u32 	%r98, %r15;
	bra.uni 	$L__BB3_23;
$L__BB3_15:
	setp.ne.s32 	%p16, %r17, %r98;
	@%p16 bra 	$L__BB3_17;
	mul.lo.s32 	%r75, %r94, %r27;
	mul.wide.s32 	%rd43, %r75, 4;
	add.s64 	%rd44, %rd7, %rd43;
	mov.b32 	%r76, 3;
	st.global.u32 	[%rd44], %r76;
	add.s64 	%rd45, %rd8, %rd43;
	mov.b32 	%r77, 0;
	st.global.u32 	[%rd45], %r77;
	bra.uni 	$L__BB3_23;
$L__BB3_17:
	mul.lo.s32 	%r72, %r94, %r27;
	mul.wide.s32 	%rd40, %r72, 4;
	add.s64 	%rd41, %rd7, %rd40;
	mov.b32 	%r73, 4;
	st.global.u32 	[%rd41], %r73;
	add.s32 	%r74, %r8, %r3;
	add.s64 	%rd42, %rd8, %rd40;
	st.global.u32 	[%rd42], %r74;
	mov.u32 	%r98, %r17;
	bra.uni 	$L__BB3_23;
$L__BB3_18:
	add.s32 	%r18, %r11, 1;
	add.s32 	%r98, %r98, 1;
	not.b32 	%r20, %r12;
	sub.s32 	%r58, %r3, %r12;
	add.s32 	%r59, %r58, %r14;
	min.s32 	%r60, %r18, %r98;
	min.s32 	%r21, %r60, %r59;
	setp.ne.s32 	%p13, %r21, %r18;
	@%p13 bra 	$L__BB3_20;
	mul.lo.s32 	%r67, %r94, %r27;
	mul.wide.s32 	%rd37, %r67, 4;
	add.s64 	%rd38, %rd7, %rd37;
	mov.b32 	%r68, 1;
	st.global.u32 	[%rd38], %r68;
	add.s64 	%rd39, %rd8, %rd37;
	mov.b32 	%r69, 0;
	st.global.u32 	[%rd39], %r69;
	mov.u32 	%r98, %r18;
	bra.uni 	$L__BB3_23;
$L__BB3_20:
	setp.ne.s32 	%p14, %r21, %r98;
	@%p14 bra 	$L__BB3_22;
	mul.lo.s32 	%r64, %r94, %r27;
	mul.wide.s32 	%rd34, %r64, 4;
	add.s64 	%rd35, %rd7, %rd34;
	mov.b32 	%r65, 3;
	st.global.u32 	[%rd35], %r65;
	add.s64 	%rd36, %rd8, %rd34;
	mov.b32 	%r66, 0;
	st.global.u32 	[%rd36], %r66;
	bra.uni 	$L__BB3_23;
$L__BB3_22:
	mul.lo.s32 	%r61, %r94, %r27;
	mul.wide.s32 	%rd31, %r61, 4;
	add.s64 	%rd32, %rd7, %rd31;
	mov.b32 	%r62, 4;
	st.global.u32 	[%rd32], %r62;
	add.s64 	%rd33, %rd8, %rd31;
	add.s32 	%r63, %r3, %r20;
	st.global.u32 	[%rd33], %r63;
	mov.u32 	%r98, %r21;
$L__BB3_23:
	mul.lo.s32 	%r86, %r94, %r27;
	mul.wide.s32 	%rd55, %r86, 4;
	add.s64 	%rd56, %rd6, %rd55;
	st.global.u32 	[%rd56], %r98;
$L__BB3_24:
	setp.ne.s64 	%p18, %rd4, 0;
	@%p18 bra 	$L__BB3_26;
	// begin inline asm
	trap;
	// end inline asm
$L__BB3_26:
	setp.ne.s32 	%p19, %r4, 0;
	barrier.sync 	0;
	@%p19 bra 	$L__BB3_29;
	add.s64 	%rd57, %rd4, 4;
	// begin inline asm
	atom.add.release.gpu.u32 %r89,[%rd57],%r5;
	// end inline asm
$L__BB3_28:
	// begin inline asm
	ld.acquire.gpu.u32 %r91,[%rd57];
	// end inline asm
	xor.b32  	%r92, %r91, %r89;
	setp.gt.s32 	%p20, %r92, -1;
	@%p20 bra 	$L__BB3_28;
$L__BB3_29:
	barrier.sync 	0;
	add.s32 	%r94, %r94, 1;
	setp.ne.s32 	%p21, %r94, %r26;
	@%p21 bra 	$L__BB3_2;
$L__BB3_30:
	ret;

}
	// .globl	_Z22calculateDMatrixSharedPiS_PcS0_S0_iiii
.visible .entry _Z22calculateDMatrixSharedPiS_PcS0_S0_iiii(
	.param .u64 .ptr .align 1 _Z22calculateDMatrixSharedPiS_PcS0_S0_iiii_param_0,
	.param .u64 .ptr .align 1 _Z22calculateDMatrixSharedPiS_PcS0_S0_iiii_param_1,
	.param .u64 .ptr .align 1 _Z22calculateDMatrixSharedPiS_PcS0_S0_iiii_param_2,
	.param .u64 .ptr .align 1 _Z22calculateDMatrixSharedPiS_PcS0_S0_iiii_param_3,
	.param .u64 .ptr .align 1 _Z22calculateDMatrixSharedPiS_PcS0_S0_iiii_param_4,
	.param .u32 _Z22calculateDMatrixSharedPiS_PcS0_S0_iiii_param_5,
	.param .u32 _Z22calculateDMatrixSharedPiS_PcS0_S0_iiii_param_6,
	.param .u32 _Z22calculateDMatrixSharedPiS_PcS0_S0_iiii_param_7,
	.param .u32 _Z22calculateDMatrixSharedPiS_PcS0_S0_iiii_param_8
)
{
	.reg .pred 	%p<18>;
	.reg .b16 	%rs<8>;
	.reg .b32 	%r<77>;
	.reg .b64 	%rd<30>;
	// demoted variable
	.shared .align 1 .b8 _ZZ22calculateDMatrixSharedPiS_PcS0_S0_iiiiE2sT[1024];
	ld.param.u64 	%rd9, [_Z22calculateDMatrixSharedPiS_PcS0_S0_iiii_param_0];
	ld.param.u64 	%rd6, [_Z22calculateDMatrixSharedPiS_PcS0_S0_iiii_param_1];
	ld.param.u64 	%rd7, [_Z22calculateDMatrixSharedPiS_PcS0_S0_iiii_param_3];
	ld.param.u64 	%rd8, [_Z22calculateDMatrixSharedPiS_PcS0_S0_iiii_param_4];
	ld.param.u32 	%r23, [_Z22calculateDMatrixSharedPiS_PcS0_S0_iiii_param_5];
	ld.param.u32 	%r24, [_Z22calculateDMatrixSharedPiS_PcS0_S0_iiii_param_6];
	ld.param.u32 	%r25, [_Z22calculateDMatrixSharedPiS_PcS0_S0_iiii_param_8];
	cvta.to.global.u64 	%rd1, %rd9;
	mov.u32 	%r1, %tid.x;
	mov.u32 	%r2, %ctaid.x;
	mov.u32 	%r26, %ntid.x;
	mad.lo.s32 	%r3, %r2, %r26, %r1;
	add.s32 	%r27, %r24, -1;
	setp.ge.s32 	%p1, %r3, %r27;
	mov.u32 	%r28, _ZZ22calculateDMatrixSharedPiS_PcS0_S0_iiiiE2sT;
	add.s32 	%r4, %r28, %r1;
	@%p1 bra 	$L__BB4_2;
	cvta.to.global.u64 	%rd10, %rd7;
	cvt.s64.s32 	%rd11, %r3;
	add.s64 	%rd12, %rd10, %rd11;
	ld.global.u8 	%rs2, [%rd12];
	st.shared.u8 	[%r4], %rs2;
$L__BB4_2:
	add.s32 	%r29, %r23, -1;
	setp.ge.s32 	%p2, %r3, %r29;
	@%p2 bra 	$L__BB4_4;
	cvt.s64.s32 	%rd13, %r3;
	cvta.to.global.u64 	%rd14, %rd8;
	add.s64 	%rd15, %rd14, %rd13;
	ld.global.u8 	%rs3, [%rd15];
	mov.u32 	%r30, s;
	add.s32 	%r31, %r30, %r3;
	st.shared.u8 	[%r31], %rs3;
$L__BB4_4:
	bar.sync 	0;
	// begin inline asm
	mov.u32 %r32, %envreg2;
	// end inline asm
	cvt.u64.u32 	%rd16, %r32;
	// begin inline asm
	mov.u32 %r33, %envreg1;
	// end inline asm
	cvt.u64.u32 	%rd17, %r33;
	shl.b64 	%rd18, %rd17, 32;
	or.b64  	%rd2, %rd18, %rd16;
	setp.ge.s32 	%p3, %r3, %r24;
	setp.lt.s32 	%p4, %r23, 1;
	or.pred  	%p5, %p3, %p4;
	@%p5 bra 	$L__BB4_22;
	and.b32  	%r5, %r3, 31;
	add.s32 	%r6, %r3, -1;
	mul.wide.s32 	%rd19, %r3, 4;
	add.s64 	%rd3, %rd1, %rd19;
	add.s64 	%rd4, %rd2, 4;
	mov.u32 	%r36, %tid.y;
	add.s32 	%r37, %r1, %r36;
	mov.u32 	%r38, %tid.z;
	or.b32  	%r7, %r37, %r38;
	mov.u32 	%r39, %nctaid.x;
	mov.u32 	%r40, %nctaid.y;
	mul.lo.s32 	%r41, %r39, %r40;
	mov.u32 	%r42, %nctaid.z;
	mul.lo.s32 	%r43, %r41, %r42;
	mov.u32 	%r44, %ctaid.y;
	add.s32 	%r45, %r2, %r44;
	mov.u32 	%r46, %ctaid.z;
	neg.s32 	%r47, %r46;
	setp.eq.s32 	%p6, %r45, %r47;
	sub.s32 	%r48, -2147483647, %r43;
	selp.b32 	%r8, %r48, 1, %p6;
	cvta.to.global.u64 	%rd5, %rd6;
	mov.b32 	%r72, 0;
$L__BB4_6:
	setp.ne.s32 	%p7, %r72, 0;
	@%p7 bra 	$L__BB4_8;
	st.global.u32 	[%rd3], %r3;
	mov.u32 	%r75, %r3;
	bra.uni 	$L__BB4_16;
$L__BB4_8:
	setp.ne.s32 	%p8, %r5, 0;
	add.s32 	%r11, %r72, -1;
	mov.u32 	%r49, s;
	add.s32 	%r50, %r49, %r72;
	ld.shared.u8 	%rs1, [%r50+-1];
	shfl.sync.up.b32	%r74|%p9, %r10, 1, 0, -1;
	@%p8 bra 	$L__BB4_10;
	mad.lo.s32 	%r51, %r11, %r24, %r6;
	mul.wide.s32 	%rd20, %r51, 4;
	add.s64 	%rd21, %rd1, %rd20;
	ld.global.u32 	%r74, [%rd21];
$L__BB4_10:
	setp.eq.s32 	%p10, %r3, 0;
	cvt.u32.u16 	%r52, %rs1;
	cvt.s32.s8 	%r53, %r52;
	add.s32 	%r54, %r53, -65;
	add.s16 	%rs4, %rs1, -65;
	and.b16  	%rs5, %rs4, 255;
	setp.lt.u16 	%p11, %rs5, 26;
	selp.b32 	%r55, %r54, -1, %p11;
	mad.lo.s32 	%r56, %r55, %r25, %r3;
	mul.wide.s32 	%rd22, %r56, 4;
	add.s64 	%rd23, %rd5, %rd22;
	ld.global.u32 	%r15, [%rd23];
	mov.u32 	%r75, %r72;
	@%p10 bra 	$L__BB4_15;
	mad.lo.s32 	%r57, %r11, %r24, %r15;
	add.s32 	%r58, %r57, -1;
	mul.wide.s32 	%rd24, %r58, 4;
	add.s64 	%rd25, %rd1, %rd24;
	ld.global.u32 	%r16, [%rd25];
	ld.shared.u8 	%rs6, [%r4+-1];
	setp.eq.s16 	%p12, %rs1, %rs6;
	mov.u32 	%r75, %r74;
	@%p12 bra 	$L__BB4_15;
	setp.ne.s32 	%p13, %r15, 0;
	@%p13 bra 	$L__BB4_14;
	add.s32 	%r64, %r11, %r3;
	min.s32 	%r65, %r74, %r10;
	min.s32 	%r66, %r65, %r64;
	add.s32 	%r75, %r66, 1;
	bra.uni 	$L__BB4_15;
$L__BB4_14:
	not.b32 	%r59, %r15;
	add.s32 	%r60, %r3, %r59;
	add.s32 	%r61, %r60, %r16;
	min.s32 	%r62, %r74, %r10;
	min.s32 	%r63, %r62, %r61;
	add.s32 	%r75, %r63, 1;
$L__BB4_15:
	mul.lo.s32 	%r67, %r72, %r24;
	mul.wide.s32 	%rd26, %r67, 4;
	add.s64 	%rd27, %rd3, %rd26;
	st.global.u32 	[%rd27], %r75;
$L__BB4_16:
	setp.ne.s64 	%p14, %rd2, 0;
	@%p14 bra 	$L__BB4_18;
	// begin inline asm
	trap;
	// end inline asm
$L__BB4_18:
	setp.ne.s32 	%p15, %r7, 0;
	barrier.sync 	0;
	@%p15 bra 	$L__BB4_21;
	// begin inline asm
	atom.add.release.gpu.u32 %r68,[%rd4],%r8;
	// end inline asm
$L__BB4_20:
	// begin inline asm
	ld.acquire.gpu.u32 %r70,[%rd4];
	// end inline asm
	xor.b32  	%r71, %r70, %r68;
	setp.gt.s32 	%p16, %r71, -1;
	@%p16 bra 	$L__BB4_20;
$L__BB4_21:
	barrier.sync 	0;
	add.s32 	%r72, %r72, 1;
	setp.ne.s32 	%p17, %r72, %r23;
	mov.u32 	%r10, %r75;
	@%p17 bra 	$L__BB4_6;
$L__BB4_22:
	ret;

}


// ===== COMPILED SASS (sm_100) =====

	.target	sm_100

	.elftype	@"ET_EXEC"


//--------------------- .note.nv.tkinfo           --------------------------
	.section	.note.nv.tkinfo,"",@"SHT_NOTE"
	.sectionflags	@"SHF_NOTE_NV_TKINFO"
	.tkinfo
        /*0018*/ 	.word	0x00000002
        /*0030*/ 	.string	""
        /*0030*/ 	.string	"ptxas"
        /*0030*/ 	.string	"Cuda compilation tools, release 13.0, V13.0.88"
        /*0030*/ 	.string	"Build cuda_13.0.r13.0/compiler.36424714_0"
        /*0030*/ 	.string	"-arch sm_100 -m 64 "



//--------------------- .note.nv.cuinfo           --------------------------
	.section	.note.nv.cuinfo,"",@"SHT_NOTE"
	.sectionflags	@"SHF_NOTE_NV_CUINFO"
        /*0018*/ 	.short	0x0002
        /*001a*/ 	.short	0x0064
        /*001c*/ 	.short	0x0082
	.zero		2


//--------------------- .nv.info                  --------------------------
	.section	.nv.info,"",@"SHT_CUDA_INFO"
	.align	4


	//----- nvinfo : EIATTR_REGCOUNT
	.align		4
        /*0000*/ 	.byte	0x04, 0x2f
        /*0002*/ 	.short	(.L_1 - .L_0)
	.align		4
.L_0:
        /*0004*/ 	.word	index@(_Z16calculateXMatrixPiPcS0_ii)
        /*0008*/ 	.word	0x00000016


	//----- nvinfo : EIATTR_FRAME_SIZE
	.align		4
.L_1:
        /*000c*/ 	.byte	0x04, 0x11
        /*000e*/ 	.short	(.L_3 - .L_2)
	.align		4
.L_2:
        /*0010*/ 	.word	index@(_Z16calculateXMatrixPiPcS0_ii)
        /*0014*/ 	.word	0x00000000


	//----- nvinfo : EIATTR_REGCOUNT
	.align		4
.L_3:
        /*0018*/ 	.byte	0x04, 0x2f
        /*001a*/ 	.short	(.L_5 - .L_4)
	.align		4
.L_4:
        /*001c*/ 	.word	index@(_Z21calculateDMatrixNaivePiS_PcS0_S0_iiii)
        /*0020*/ 	.word	0x00000016


	//----- nvinfo : EIATTR_FRAME_SIZE
	.align		4
.L_5:
        /*0024*/ 	.byte	0x04, 0x11
        /*0026*/ 	.short	(.L_7 - .L_6)
	.align		4
.L_6:
        /*0028*/ 	.word	index@(_Z21calculateDMatrixNaivePiS_PcS0_S0_iiii)
        /*002c*/ 	.word	0x00000000


	//----- nvinfo : EIATTR_REGCOUNT
	.align		4
.L_7:
        /*0030*/ 	.byte	0x04, 0x2f
        /*0032*/ 	.short	(.L_9 - .L_8)
	.align		4
.L_8:
        /*0034*/ 	.word	index@(_Z24calculateDMatrixAdvancedPiS_PcS0_S0_iiii)
        /*0038*/ 	.word	0x00000018


	//----- nvinfo : EIATTR_FRAME_SIZE
	.align		4
.L_9:
        /*003c*/ 	.byte	0x04, 0x11
        /*003e*/ 	.short	(.L_11 - .L_10)
	.align		4
.L_10:
        /*0040*/ 	.word	index@(_Z24calculateDMatrixAdvancedPiS_PcS0_S0_iiii)
        /*0044*/ 	.word	0x00000000


	//----- nvinfo : EIATTR_REGCOUNT
	.align		4
.L_11:
        /*0048*/ 	.byte	0x04, 0x2f
        /*004a*/ 	.short	(.L_13 - .L_12)
	.align		4
.L_12:
        /*004c*/ 	.word	index@(_Z35calculateDMatrixWithTransformationsPiS_PcS0_S0_iiiiS_S_)
        /*0050*/ 	.word	0x00000020


	//----- nvinfo : EIATTR_FRAME_SIZE
	.align		4
.L_13:
        /*0054*/ 	.byte	0x04, 0x11
        /*0056*/ 	.short	(.L_15 - .L_14)
	.align		4
.L_14:
        /*0058*/ 	.word	index@(_Z35calculateDMatrixWithTransformationsPiS_PcS0_S0_iiiiS_S_)
        /*005c*/ 	.word	0x00000000


	//----- nvinfo : EIATTR_REGCOUNT
	.align		4
.L_15:
        /*0060*/ 	.byte	0x04, 0x2f
        /*0062*/ 	.short	(.L_17 - .L_16)
	.align		4
.L_16:
        /*0064*/ 	.word	index@(_Z22calculateDMatrixSharedPiS_PcS0_S0_iiii)
        /*0068*/ 	.word	0x00000015


	//----- nvinfo : EIATTR_FRAME_SIZE
	.align		4
.L_17:
        /*006c*/ 	.byte	0x04, 0x11
        /*006e*/ 	.short	(.L_19 - .L_18)
	.align		4
.L_18:
        /*0070*/ 	.word	index@(_Z22calculateDMatrixSharedPiS_PcS0_S0_iiii)
        /*0074*/ 	.word	0x00000000


	//----- nvinfo : EIATTR_MIN_STACK_SIZE
	.align		4
.L_19:
        /*0078*/ 	.byte	0x04, 0x12
        /*007a*/ 	.short	(.L_21 - .L_20)
	.align		4
.L_20:
        /*007c*/ 	.word	index@(_Z22calculateDMatrixSharedPiS_PcS0_S0_iiii)
        /*0080*/ 	.word	0x00000000


	//----- nvinfo : EIATTR_MIN_STACK_SIZE
	.align		4
.L_21:
        /*0084*/ 	.byte	0x04, 0x12
        /*0086*/ 	.short	(.L_23 - .L_22)
	.align		4
.L_22:
        /*0088*/ 	.word	index@(_Z35calculateDMatrixWithTransformationsPiS_PcS0_S0_iiiiS_S_)
        /*008c*/ 	.word	0x00000000


	//----- nvinfo : EIATTR_MIN_STACK_SIZE
	.align		4
.L_23:
        /*0090*/ 	.byte	0x04, 0x12
        /*0092*/ 	.short	(.L_25 - .L_24)
	.align		4
.L_24:
        /*0094*/ 	.word	index@(_Z24calculateDMatrixAdvancedPiS_PcS0_S0_iiii)
        /*0098*/ 	.word	0x00000000


	//----- nvinfo : EIATTR_MIN_STACK_SIZE
	.align		4
.L_25:
        /*009c*/ 	.byte	0x04, 0x12
        /*009e*/ 	.short	(.L_27 - .L_26)
	.align		4
.L_26:
        /*00a0*/ 	.word	index@(_Z21calculateDMatrixNaivePiS_PcS0_S0_iiii)
        /*00a4*/ 	.word	0x00000000


	//----- nvinfo : EIATTR_MIN_STACK_SIZE
	.align		4
.L_27:
        /*00a8*/ 	.byte	0x04, 0x12
        /*00aa*/ 	.short	(.L_29 - .L_28)
	.align		4
.L_28:
        /*00ac*/ 	.word	index@(_Z16calculateXMatrixPiPcS0_ii)
        /*00b0*/ 	.word	0x00000000
.L_29:


//--------------------- .nv.compat                --------------------------
	.section	.nv.compat,"",@"SHT_CUDA_COMPAT_INFO"
	.align	4
        /*0000*/ 	.byte	0x02, 0x09, 0x00, 0x00, 0x02, 0x02, 0x01, 0x00, 0x02, 0x05, 0x05, 0x00, 0x03, 0x07, 0x01, 0x01
        /*0010*/ 	.byte	0x02, 0x03, 0x00, 0x00, 0x02, 0x06, 0x01, 0x00, 0x04, 0x0b, 0x08, 0x00, 0x09, 0x00, 0x00, 0x00
        /*0020*/ 	.byte	0x00, 0x00, 0x00, 0x00


//--------------------- .nv.info._Z22calculateDMatrixSharedPiS_PcS0_S0_iiii --------------------------
	.section	.nv.info._Z22calculateDMatrixSharedPiS_PcS0_S0_iiii,"",@"SHT_CUDA_INFO"
	.sectionflags	@""
	.align	4


	//----- nvinfo : EIATTR_CUDA_API_VERSION
	.align		4
        /*0000*/ 	.byte	0x04, 0x37
        /*0002*/ 	.short	(.L_31 - .L_30)
.L_30:
        /*0004*/ 	.word	0x00000082


	//----- nvinfo : EIATTR_KPARAM_INFO
	.align		4
.L_31:
        /*0008*/ 	.byte	0x04, 0x17
        /*000a*/ 	.short	(.L_33 - .L_32)
.L_32:
        /*000c*/ 	.word	0x00000000
        /*0010*/ 	.short	0x0008
        /*0012*/ 	.short	0x0034
        /*0014*/ 	.byte	0x00, 0xf0, 0x11, 0x00


	//----- nvinfo : EIATTR_KPARAM_INFO
	.align		4
.L_33:
        /*0018*/ 	.byte	0x04, 0x17
        /*001a*/ 	.short	(.L_35 - .L_34)
.L_34:
        /*001c*/ 	.word	0x00000000
        /*0020*/ 	.short	0x0007
        /*0022*/ 	.short	0x0030
        /*0024*/ 	.byte	0x00, 0xf0, 0x11, 0x00


	//----- nvinfo : EIATTR_KPARAM_INFO
	.align		4
.L_35:
        /*0028*/ 	.byte	0x04, 0x17
        /*002a*/ 	.short	(.L_37 - .L_36)
.L_36:
        /*002c*/ 	.word	0x00000000
        /*0030*/ 	.short	0x0006
        /*0032*/ 	.short	0x002c
        /*0034*/ 	.byte	0x00, 0xf0, 0x11, 0x00


	//----- nvinfo : EIATTR_KPARAM_INFO
	.align		4
.L_37:
        /*0038*/ 	.byte	0x04, 0x17
        /*003a*/ 	.short	(.L_39 - .L_38)
.L_38:
        /*003c*/ 	.word	0x00000000
        /*0040*/ 	.short	0x0005
        /*0042*/ 	.short	0x0028
        /*0044*/ 	.byte	0x00, 0xf0, 0x11, 0x00


	//----- nvinfo : EIATTR_KPARAM_INFO
	.align		4
.L_39:
        /*0048*/ 	.byte	0x04, 0x17
        /*004a*/ 	.short	(.L_41 - .L_40)
.L_40:
        /*004c*/ 	.word	0x00000000
        /*0050*/ 	.short	0x0004
        /*0052*/ 	.short	0x0020
        /*0054*/ 	.byte	0x00, 0xf5, 0x21, 0x00


	//----- nvinfo : EIATTR_KPARAM_INFO
	.align		4
.L_41:
        /*0058*/ 	.byte	0x04, 0x17
        /*005a*/ 	.short	(.L_43 - .L_42)
.L_42:
        /*005c*/ 	.word	0x00000000
        /*0060*/ 	.short	0x0003
        /*0062*/ 	.short	0x0018
        /*0064*/ 	.byte	0x00, 0xf5, 0x21, 0x00


	//----- nvinfo : EIATTR_KPARAM_INFO
	.align		4
.L_43:
        /*0068*/ 	.byte	0x04, 0x17
        /*006a*/ 	.short	(.L_45 - .L_44)
.L_44:
        /*006c*/ 	.word	0x00000000
        /*0070*/ 	.short	0x0002
        /*0072*/ 	.short	0x0010
        /*0074*/ 	.byte	0x00, 0xf5, 0x21, 0x00


	//----- nvinfo : EIATTR_KPARAM_INFO
	.align		4
.L_45:
        /*0078*/ 	.byte	0x04, 0x17
        /*007a*/ 	.short	(.L_47 - .L_46)
.L_46:
        /*007c*/ 	.word	0x00000000
        /*0080*/ 	.short	0x0001
        /*0082*/ 	.short	0x0008
        /*0084*/ 	.byte	0x00, 0xf5, 0x21, 0x00


	//----- nvinfo : EIATTR_KPARAM_INFO
	.align		4
.L_47:
        /*0088*/ 	.byte	0x04, 0x17
        /*008a*/ 	.short	(.L_49 - .L_48)
.L_48:
        /*008c*/ 	.word	0x00000000
        /*0090*/ 	.short	0x0000
        /*0092*/ 	.short	0x0000
        /*0094*/ 	.byte	0x00, 0xf5, 0x21, 0x00


	//----- nvinfo : EIATTR_SPARSE_MMA_MASK
	.align		4
.L_49:
        /*0098*/ 	.byte	0x03, 0x50
        /*009a*/ 	.short	0x0000


	//----- nvinfo : EIATTR_MAXREG_COUNT
	.align		4
        /*009c*/ 	.byte	0x03, 0x1b
        /*009e*/ 	.short	0x00ff


	//----- nvinfo : EIATTR_NUM_BARRIERS
	.align		4
        /*00a0*/ 	.byte	0x02, 0x4c
        /*00a2*/ 	.byte	0x01
	.zero		1


	//----- nvinfo : EIATTR_MERCURY_ISA_VERSION
	.align		4
        /*00a4*/ 	.byte	0x03, 0x5f
        /*00a6*/ 	.short	0x0101


	//----- nvinfo : EIATTR_INT_WARP_WIDE_INSTR_OFFSETS
	.align		4
        /*00a8*/ 	.byte	0x04, 0x31
        /*00aa*/ 	.short	(.L_51 - .L_50)


	//   ....[0]....
.L_50:
        /*00ac*/ 	.word	0x00000830


	//   ....[1]....
        /*00b0*/ 	.word	0x00000910


	//----- nvinfo : EIATTR_COOP_GROUP_MASK_REGIDS
	.align		4
.L_51:
        /*00b4*/ 	.byte	0x04, 0x29
        /*00b6*/ 	.short	(.L_53 - .L_52)


	//   ....[0]....
.L_52:
        /*00b8*/ 	.word	0xffffffff


	//   ....[1]....
        /*00bc*/ 	.word	0xffffffff


	//   ....[2]....
        /*00c0*/ 	.word	0xffffffff


	//   ....[3]....
        /*00c4*/ 	.word	0x05000008


	//   ....[4]....
        /*00c8*/ 	.word	0x05000008


	//----- nvinfo : EIATTR_COOP_GROUP_INSTR_OFFSETS
	.align		4
.L_53:
        /*00cc*/ 	.byte	0x04, 0x28
        /*00ce*/ 	.short	(.L_55 - .L_54)


	//   ....[0]....
.L_54:
        /*00d0*/ 	.word	0x000004d0


	//   ....[1]....
        /*00d4*/ 	.word	0x000007f0


	//   ....[2]....
        /*00d8*/ 	.word	0x000009c0


	//   ....[3]....
        /*00dc*/ 	.word	0x00000aa0


	//   ....[4]....
        /*00e0*/ 	.word	0x00000b60


	//----- nvinfo : EIATTR_VRC_CTA_INIT_COUNT
	.align		4
.L_55:
        /*00e4*/ 	.byte	0x02, 0x4a
	.zero		1
	.zero		1


	//----- nvinfo : EIATTR_EXIT_INSTR_OFFSETS
	.align		4
        /*00e8*/ 	.byte	0x04, 0x1c
        /*00ea*/ 	.short	(.L_57 - .L_56)


	//   ....[0]....
.L_56:
        /*00ec*/ 	.word	0x00000200


	//   ....[1]....
        /*00f0*/ 	.word	0x00000a10


	//----- nvinfo : EIATTR_CRS_STACK_SIZE
	.align		4
.L_57:
        /*00f4*/ 	.byte	0x04, 0x1e
        /*00f6*/ 	.short	(.L_59 - .L_58)
.L_58:
        /*00f8*/ 	.word	0x00000000


	//----- nvinfo : EIATTR_CBANK_PARAM_SIZE
	.align		4
.L_59:
        /*00fc*/ 	.byte	0x03, 0x19
        /*00fe*/ 	.short	0x0038


	//----- nvinfo : EIATTR_PARAM_CBANK
	.align		4
        /*0100*/ 	.byte	0x04, 0x0a
        /*0102*/ 	.short	(.L_61 - .L_60)
	.align		4
.L_60:
        /*0104*/ 	.word	index@(.nv.constant0._Z22calculateDMatrixSharedPiS_PcS0_S0_iiii)
        /*0108*/ 	.short	0x0380
        /*010a*/ 	.short	0x0038


	//----- nvinfo : EIATTR_SW_WAR
	.align		4
.L_61:
        /*010c*/ 	.byte	0x04, 0x36
        /*010e*/ 	.short	(.L_63 - .L_62)
.L_62:
        /*0110*/ 	.word	0x00000008
.L_63:


//--------------------- .nv.info._Z35calculateDMatrixWithTransformationsPiS_PcS0_S0_iiiiS_S_ --------------------------
	.section	.nv.info._Z35calculateDMatrixWithTransformationsPiS_PcS0_S0_iiiiS_S_,"",@"SHT_CUDA_INFO"
	.sectionflags	@""
	.align	4


	//----- nvinfo : EIATTR_CUDA_API_VERSION
	.align		4
        /*0000*/ 	.byte	0x04, 0x37
        /*0002*/ 	.short	(.L_65 - .L_64)
.L_64:
        /*0004*/ 	.word	0x00000082


	//----- nvinfo : EIATTR_KPARAM_INFO
	.align		4
.L_65:
        /*0008*/ 	.byte	0x04, 0x17
        /*000a*/ 	.short	(.L_67 - .L_66)
.L_66:
        /*000c*/ 	.word	0x00000000
        /*0010*/ 	.short	0x000a
        /*0012*/ 	.short	0x0040
        /*0014*/ 	.byte	0x00, 0xf5, 0x21, 0x00


	//----- nvinfo : EIATTR_KPARAM_INFO
	.align		4
.L_67:
        /*0018*/ 	.byte	0x04, 0x17
        /*001a*/ 	.short	(.L_69 - .L_68)
.L_68:
        /*001c*/ 	.word	0x00000000
        /*0020*/ 	.short	0x0009
        /*0022*/ 	.short	0x0038
        /*0024*/ 	.byte	0x00, 0xf5, 0x21, 0x00


	//----- nvinfo : EIATTR_KPARAM_INFO
	.align		4
.L_69:
        /*0028*/ 	.byte	0x04, 0x17
        /*002a*/ 	.short	(.L_71 - .L_70)
.L_70:
        /*002c*/ 	.word	0x00000000
        /*0030*/ 	.short	0x0008
        /*0032*/ 	.short	0x0034
        /*0034*/ 	.byte	0x00, 0xf0, 0x11, 0x00


	//----- nvinfo : EIATTR_KPARAM_INFO
	.align		4
.L_71:
        /*0038*/ 	.byte	0x04, 0x17
        /*003a*/ 	.short	(.L_73 - .L_72)
.L_72:
        /*003c*/ 	.word	0x00000000
        /*0040*/ 	.short	0x0007
        /*0042*/ 	.short	0x0030
        /*0044*/ 	.byte	0x00, 0xf0, 0x11, 0x00


	//----- nvinfo : EIATTR_KPARAM_INFO
	.align		4
.L_73:
        /*0048*/ 	.byte	0x04, 0x17
        /*004a*/ 	.short	(.L_75 - .L_74)
.L_74:
        /*004c*/ 	.word	0x00000000
        /*0050*/ 	.short	0x0006
        /*0052*/ 	.short	0x002c
        /*0054*/ 	.byte	0x00, 0xf0, 0x11, 0x00


	//----- nvinfo : EIATTR_KPARAM_INFO
	.align		4
.L_75:
        /*0058*/ 	.byte	0x04, 0x17
        /*005a*/ 	.short	(.L_77 - .L_76)
.L_76:
        /*005c*/ 	.word	0x00000000
        /*0060*/ 	.short	0x0005
        /*0062*/ 	.short	0x0028
        /*0064*/ 	.byte	0x00, 0xf0, 0x11, 0x00


	//----- nvinfo : EIATTR_KPARAM_INFO
	.align		4
.L_77:
        /*0068*/ 	.byte	0x04, 0x17
        /*006a*/ 	.short	(.L_79 - .L_78)
.L_78:
        /*006c*/ 	.word	0x00000000
        /*0070*/ 	.short	0x0004
        /*0072*/ 	.short	0x0020
        /*0074*/ 	.byte	0x00, 0xf5, 0x21, 0x00


	//----- nvinfo : EIATTR_KPARAM_INFO
	.align		4
.L_79:
        /*0078*/ 	.byte	0x04, 0x17
        /*007a*/ 	.short	(.L_81 - .L_80)
.L_80:
        /*007c*/ 	.word	0x00000000
        /*0080*/ 	.short	0x0003
        /*0082*/ 	.short	0x0018
        /*0084*/ 	.byte	0x00, 0xf5, 0x21, 0x00


	//----- nvinfo : EIATTR_KPARAM_INFO
	.align		4
.L_81:
        /*0088*/ 	.byte	0x04, 0x17
        /*008a*/ 	.short	(.L_83 - .L_82)
.L_82:
        /*008c*/ 	.word	0x00000000
        /*0090*/ 	.short	0x0002
        /*0092*/ 	.short	0x0010
        /*0094*/ 	.byte	0x00, 0xf5, 0x21, 0x00


	//----- nvinfo : EIATTR_KPARAM_INFO
	.align		4
.L_83:
        /*0098*/ 	.byte	0x04, 0x17
        /*009a*/ 	.short	(.L_85 - .L_84)
.L_84:
        /*009c*/ 	.word	0x00000000
        /*00a0*/ 	.short	0x0001
        /*00a2*/ 	.short	0x0008
        /*00a4*/ 	.byte	0x00, 0xf5, 0x21, 0x00


	//----- nvinfo : EIATTR_KPARAM_INFO
	.align		4
.L_85:
        /*00a8*/ 	.byte	0x04, 0x17
        /*00aa*/ 	.short	(.L_87 - .L_86)
.L_86:
        /*00ac*/ 	.word	0x00000000
        /*00b0*/ 	.short	0x0000
        /*00b2*/ 	.short	0x0000
        /*00b4*/ 	.byte	0x00, 0xf5, 0x21, 0x00


	//----- nvinfo : EIATTR_SPARSE_MMA_MASK
	.align		4
.L_87:
        /*00b8*/ 	.byte	0x03, 0x50
        /*00ba*/ 	.short	0x0000


	//----- nvinfo : EIATTR_MAXREG_COUNT
	.align		4
        /*00bc*/ 	.byte	0x03, 0x1b
        /*00be*/ 	.short	0x00ff


	//----- nvinfo : EIATTR_NUM_BARRIERS
	.align		4
        /*00c0*/ 	.byte	0x02, 0x4c
        /*00c2*/ 	.byte	0x01
	.zero		1


	//----- nvinfo : EIATTR_MERCURY_ISA_VERSION
	.align		4
        /*00c4*/ 	.byte	0x03, 0x5f
        /*00c6*/ 	.short	0x0101


	//----- nvinfo : EIATTR_INT_WARP_WIDE_INSTR_OFFSETS
	.align		4
        /*00c8*/ 	.byte	0x04, 0x31
        /*00ca*/ 	.short	(.L_89 - .L_88)


	//   ....[0]....
.L_88:
        /*00cc*/ 	.word	0x00000be0


	//   ....[1]....
        /*00d0*/ 	.word	0x00000cc0


	//----- nvinfo : EIATTR_COOP_GROUP_MASK_REGIDS
	.align		4
.L_89:
        /*00d4*/ 	.byte	0x04, 0x29
        /*00d6*/ 	.short	(.L_91 - .L_90)


	//   ....[0]....
.L_90:
        /*00d8*/ 	.word	0xffffffff


	//   ....[1]....
        /*00dc*/ 	.word	0xffffffff


	//   ....[2]....
        /*00e0*/ 	.word	0xffffffff


	//   ....[3]....
        /*00e4*/ 	.word	0x0500000c


	//   ....[4]....
        /*00e8*/ 	.word	0x0500000c


	//----- nvinfo : EIATTR_COOP_GROUP_INSTR_OFFSETS
	.align		4
.L_91:
        /*00ec*/ 	.byte	0x04, 0x28
        /*00ee*/ 	.short	(.L_93 - .L_92)


	//   ....[0]....
.L_92:
        /*00f0*/ 	.word	0x000004b0


	//   ....[1]....
        /*00f4*/ 	.word	0x00000ba0


	//   ....[2]....
        /*00f8*/ 	.word	0x00000d70


	//   ....[3]....
        /*00fc*/ 	.word	0x00000e50


	//   ....[4]....
        /*0100*/ 	.word	0x00000f10


	//----- nvinfo : EIATTR_VRC_CTA_INIT_COUNT
	.align		4
.L_93:
        /*0104*/ 	.byte	0x02, 0x4a
	.zero		1
	.zero		1


	//----- nvinfo : EIATTR_EXIT_INSTR_OFFSETS
	.align		4
        /*0108*/ 	.byte	0x04, 0x1c
        /*010a*/ 	.short	(.L_95 - .L_94)


	//   ....[0]....
.L_94:
        /*010c*/ 	.word	0x00000080


	//   ....[1]....
        /*0110*/ 	.word	0x00000dc0


	//----- nvinfo : EIATTR_CRS_STACK_SIZE
	.align		4
.L_95:
        /*0114*/ 	.byte	0x04, 0x1e
        /*0116*/ 	.short	(.L_97 - .L_96)
.L_96:
        /*0118*/ 	.word	0x00000000


	//----- nvinfo : EIATTR_CBANK_PARAM_SIZE
	.align		4
.L_97:
        /*011c*/ 	.byte	0x03, 0x19
        /*011e*/ 	.short	0x0048


	//----- nvinfo : EIATTR_PARAM_CBANK
	.align		4
        /*0120*/ 	.byte	0x04, 0x0a
        /*0122*/ 	.short	(.L_99 - .L_98)
	.align		4
.L_98:
        /*0124*/ 	.word	index@(.nv.constant0._Z35calculateDMatrixWithTransformationsPiS_PcS0_S0_iiiiS_S_)
        /*0128*/ 	.short	0x0380
        /*012a*/ 	.short	0x0048


	//----- nvinfo : EIATTR_SW_WAR
	.align		4
.L_99:
        /*012c*/ 	.byte	0x04, 0x36
        /*012e*/ 	.short	(.L_101 - .L_100)
.L_100:
        /*0130*/ 	.word	0x00000008
.L_101:


//--------------------- .nv.info._Z24calculateDMatrixAdvancedPiS_PcS0_S0_iiii --------------------------
	.section	.nv.info._Z24calculateDMatrixAdvancedPiS_PcS0_S0_iiii,"",@"SHT_CUDA_INFO"
	.sectionflags	@""
	.align	4


	//----- nvinfo : EIATTR_CUDA_API_VERSION
	.align		4
        /*0000*/ 	.byte	0x04, 0x37
        /*0002*/ 	.short	(.L_103 - .L_102)
.L_102:
        /*0004*/ 	.word	0x00000082


	//----- nvinfo : EIATTR_KPARAM_INFO
	.align		4
.L_103:
        /*0008*/ 	.byte	0x04, 0x17
        /*000a*/ 	.short	(.L_105 - .L_104)
.L_104:
        /*000c*/ 	.word	0x00000000
        /*0010*/ 	.short	0x0008
        /*0012*/ 	.short	0x0034
        /*0014*/ 	.byte	0x00, 0xf0, 0x11, 0x00


	//----- nvinfo : EIATTR_KPARAM_INFO
	.align		4
.L_105:
        /*0018*/ 	.byte	0x04, 0x17
        /*001a*/ 	.short	(.L_107 - .L_106)
.L_106:
        /*001c*/ 	.word	0x00000000
        /*0020*/ 	.short	0x0007
        /*0022*/ 	.short	0x0030
        /*0024*/ 	.byte	0x00, 0xf0, 0x11, 0x00


	//----- nvinfo : EIATTR_KPARAM_INFO
	.align		4
.L_107:
        /*0028*/ 	.byte	0x04, 0x17
        /*002a*/ 	.short	(.L_109 - .L_108)
.L_108:
        /*002c*/ 	.word	0x00000000
        /*0030*/ 	.short	0x0006
        /*0032*/ 	.short	0x002c
        /*0034*/ 	.byte	0x00, 0xf0, 0x11, 0x00


	//----- nvinfo : EIATTR_KPARAM_INFO
	.align		4
.L_109:
        /*0038*/ 	.byte	0x04, 0x17
        /*003a*/ 	.short	(.L_111 - .L_110)
.L_110:
        /*003c*/ 	.word	0x00000000
        /*0040*/ 	.short	0x0005
        /*0042*/ 	.short	0x0028
        /*0044*/ 	.byte	0x00, 0xf0, 0x11, 0x00


	//----- nvinfo : EIATTR_KPARAM_INFO
	.align		4
.L_111:
        /*0048*/ 	.byte	0x04, 0x17
        /*004a*/ 	.short	(.L_113 - .L_112)
.L_112:
        /*004c*/ 	.word	0x00000000
        /*0050*/ 	.short	0x0004
        /*0052*/ 	.short	0x0020
        /*0054*/ 	.byte	0x00, 0xf5, 0x21, 0x00


	//----- nvinfo : EIATTR_KPARAM_INFO
	.align		4
.L_113:
        /*0058*/ 	.byte	0x04, 0x17
        /*005a*/ 	.short	(.L_115 - .L_114)
.L_114:
        /*005c*/ 	.word	0x00000000
        /*0060*/ 	.short	0x0003
        /*0062*/ 	.short	0x0018
        /*0064*/ 	.byte	0x00, 0xf5, 0x21, 0x00


	//----- nvinfo : EIATTR_KPARAM_INFO
	.align		4
.L_115:
        /*0068*/ 	.byte	0x04, 0x17
        /*006a*/ 	.short	(.L_117 - .L_116)
.L_116:
        /*006c*/ 	.word	0x00000000
        /*0070*/ 	.short	0x0002
        /*0072*/ 	.short	0x0010
        /*0074*/ 	.byte	0x00, 0xf5, 0x21, 0x00


	//----- nvinfo : EIATTR_KPARAM_INFO
	.align		4
.L_117:
        /*0078*/ 	.byte	0x04, 0x17
        /*007a*/ 	.short	(.L_119 - .L_118)
.L_118:
        /*007c*/ 	.word	0x00000000
        /*0080*/ 	.short	0x0001
        /*0082*/ 	.short	0x0008
        /*0084*/ 	.byte	0x00, 0xf5, 0x21, 0x00


	//----- nvinfo : EIATTR_KPARAM_INFO
	.align		4
.L_119:
        /*0088*/ 	.byte	0x04, 0x17
        /*008a*/ 	.short	(.L_121 - .L_120)
.L_120:
        /*008c*/ 	.word	0x00000000
        /*0090*/ 	.short	0x0000
        /*0092*/ 	.short	0x0000
        /*0094*/ 	.byte	0x00, 0xf5, 0x21, 0x00


	//----- nvinfo : EIATTR_SPARSE_MMA_MASK
	.align		4
.L_121:
        /*0098*/ 	.byte	0x03, 0x50
        /*009a*/ 	.short	0x0000


	//----- nvinfo : EIATTR_MAXREG_COUNT
	.align		4
        /*009c*/ 	.byte	0x03, 0x1b
        /*009e*/ 	.short	0x00ff


	//----- nvinfo : EIATTR_NUM_BARRIERS
	.align		4
        /*00a0*/ 	.byte	0x02, 0x4c
        /*00a2*/ 	.byte	0x01
	.zero		1


	//----- nvinfo : EIATTR_MERCURY_ISA_VERSION
	.align		4
        /*00a4*/ 	.byte	0x03, 0x5f
        /*00a6*/ 	.short	0x0101


	//----- nvinfo : EIATTR_INT_WARP_WIDE_INSTR_OFFSETS
	.align		4
        /*00a8*/ 	.byte	0x04, 0x31
        /*00aa*/ 	.short	(.L_123 - .L_122)


	//   ....[0]....
.L_122:
        /*00ac*/ 	.word	0x00000780


	//   ....[1]....
        /*00b0*/ 	.word	0x00000860


	//----- nvinfo : EIATTR_COOP_GROUP_MASK_REGIDS
	.align		4
.L_123:
        /*00b4*/ 	.byte	0x04, 0x29
        /*00b6*/ 	.short	(.L_125 - .L_124)


	//   ....[0]....
.L_124:
        /*00b8*/ 	.word	0xffffffff


	//   ....[1]....
        /*00bc*/ 	.word	0xffffffff


	//   ....[2]....
        /*00c0*/ 	.word	0xffffffff


	//   ....[3]....
        /*00c4*/ 	.word	0x0500000a


	//   ....[4]....
        /*00c8*/ 	.word	0x0500000a


	//   ....[5]....
        /*00cc*/ 	.word	0x0500000a


	//   ....[6]....
        /*00d0*/ 	.word	0x0500000a


	//----- nvinfo : EIATTR_COOP_GROUP_INSTR_OFFSETS
	.align		4
.L_125:
        /*00d4*/ 	.byte	0x04, 0x28
        /*00d6*/ 	.short	(.L_127 - .L_126)


	//   ....[0]....
.L_126:
        /*00d8*/ 	.word	0x000003b0


	//   ....[1]....
        /*00dc*/ 	.word	0x00000740


	//   ....[2]....
        /*00e0*/ 	.word	0x00000910


	//   ....[3]....
        /*00e4*/ 	.word	0x000009d0


	//   ....[4]....
        /*00e8*/ 	.word	0x00000a70


	//   ....[5]....
        /*00ec*/ 	.word	0x00000b20


	//   ....[6]....
        /*00f0*/ 	.word	0x00000be0


	//----- nvinfo : EIATTR_VRC_CTA_INIT_COUNT
	.align		4
.L_127:
        /*00f4*/ 	.byte	0x02, 0x4a
	.zero		1
	.zero		1


	//----- nvinfo : EIATTR_EXIT_INSTR_OFFSETS
	.align		4
        /*00f8*/ 	.byte	0x04, 0x1c
        /*00fa*/ 	.short	(.L_129 - .L_128)


	//   ....[0]....
.L_128:
        /*00fc*/ 	.word	0x00000080


	//   ....[1]....
        /*0100*/ 	.word	0x00000960


	//----- nvinfo : EIATTR_CRS_STACK_SIZE
	.align		4
.L_129:
        /*0104*/ 	.byte	0x04, 0x1e
        /*0106*/ 	.short	(.L_131 - .L_130)
.L_130:
        /*0108*/ 	.word	0x00000000


	//----- nvinfo : EIATTR_CBANK_PARAM_SIZE
	.align		4
.L_131:
        /*010c*/ 	.byte	0x03, 0x19
        /*010e*/ 	.short	0x0038


	//----- nvinfo : EIATTR_PARAM_CBANK
	.align		4
        /*0110*/ 	.byte	0x04, 0x0a
        /*0112*/ 	.short	(.L_133 - .L_132)
	.align		4
.L_132:
        /*0114*/ 	.word	index@(.nv.constant0._Z24calculateDMatrixAdvancedPiS_PcS0_S0_iiii)
        /*0118*/ 	.short	0x0380
        /*011a*/ 	.short	0x0038


	//----- nvinfo : EIATTR_SW_WAR
	.align		4
.L_133:
        /*011c*/ 	.byte	0x04, 0x36
        /*011e*/ 	.short	(.L_135 - .L_134)
.L_134:
        /*0120*/ 	.word	0x00000008
.L_135:


//--------------------- .nv.info._Z21calculateDMatrixNaivePiS_PcS0_S0_iiii --------------------------
	.section	.nv.info._Z21calculateDMatrixNaivePiS_PcS0_S0_iiii,"",@"SHT_CUDA_INFO"
	.sectionflags	@""
	.align	4


	//----- nvinfo : EIATTR_CUDA_API_VERSION
	.align		4
        /*0000*/ 	.byte	0x04, 0x37
        /*0002*/ 	.short	(.L_137 - .L_136)
.L_136:
        /*0004*/ 	.word	0x00000082


	//----- nvinfo : EIATTR_KPARAM_INFO
	.align		4
.L_137:
        /*0008*/ 	.byte	0x04, 0x17
        /*000a*/ 	.short	(.L_139 - .L_138)
.L_138:
        /*000c*/ 	.word	0x00000000
        /*0010*/ 	.short	0x0008
        /*0012*/ 	.short	0x0034
        /*0014*/ 	.byte	0x00, 0xf0, 0x11, 0x00


	//----- nvinfo : EIATTR_KPARAM_INFO
	.align		4
.L_139:
        /*0018*/ 	.byte	0x04, 0x17
        /*001a*/ 	.short	(.L_141 - .L_140)
.L_140:
        /*001c*/ 	.word	0x00000000
        /*0020*/ 	.short	0x0007
        /*0022*/ 	.short	0x0030
        /*0024*/ 	.byte	0x00, 0xf0, 0x11, 0x00


	//----- nvinfo : EIATTR_KPARAM_INFO
	.align		4
.L_141:
        /*0028*/ 	.byte	0x04, 0x17
        /*002a*/ 	.short	(.L_143 - .L_142)
.L_142:
        /*002c*/ 	.word	0x00000000
        /*0030*/ 	.short	0x0006
        /*0032*/ 	.short	0x002c
        /*0034*/ 	.byte	0x00, 0xf0, 0x11, 0x00


	//----- nvinfo : EIATTR_KPARAM_INFO
	.align		4
.L_143:
        /*0038*/ 	.byte	0x04, 0x17
        /*003a*/ 	.short	(.L_145 - .L_144)
.L_144:
        /*003c*/ 	.word	0x00000000
        /*0040*/ 	.short	0x0005
        /*0042*/ 	.short	0x0028
        /*0044*/ 	.byte	0x00, 0xf0, 0x11, 0x00


	//----- nvinfo : EIATTR_KPARAM_INFO
	.align		4
.L_145:
        /*0048*/ 	.byte	0x04, 0x17
        /*004a*/ 	.short	(.L_147 - .L_146)
.L_146:
        /*004c*/ 	.word	0x00000000
        /*0050*/ 	.short	0x0004
        /*0052*/ 	.short	0x0020
        /*0054*/ 	.byte	0x00, 0xf5, 0x21, 0x00


	//----- nvinfo : EIATTR_KPARAM_INFO
	.align		4
.L_147:
        /*0058*/ 	.byte	0x04, 0x17
        /*005a*/ 	.short	(.L_149 - .L_148)
.L_148:
        /*005c*/ 	.word	0x00000000
        /*0060*/ 	.short	0x0003
        /*0062*/ 	.short	0x0018
        /*0064*/ 	.byte	0x00, 0xf5, 0x21, 0x00


	//----- nvinfo : EIATTR_KPARAM_INFO
	.align		4
.L_149:
        /*0068*/ 	.byte	0x04, 0x17
        /*006a*/ 	.short	(.L_151 - .L_150)
.L_150:
        /*006c*/ 	.word	0x00000000
        /*0070*/ 	.short	0x0002
        /*0072*/ 	.short	0x0010
        /*0074*/ 	.byte	0x00, 0xf5, 0x21, 0x00


	//----- nvinfo : EIATTR_KPARAM_INFO
	.align		4
.L_151:
        /*0078*/ 	.byte	0x04, 0x17
        /*007a*/ 	.short	(.L_153 - .L_152)
.L_152:
        /*007c*/ 	.word	0x00000000
        /*0080*/ 	.short	0x0001
        /*0082*/ 	.short	0x0008
        /*0084*/ 	.byte	0x00, 0xf5, 0x21, 0x00


	//----- nvinfo : EIATTR_KPARAM_INFO
	.align		4
.L_153:
        /*0088*/ 	.byte	0x04, 0x17
        /*008a*/ 	.short	(.L_155 - .L_154)
.L_154:
        /*008c*/ 	.word	0x00000000
        /*0090*/ 	.short	0x0000
        /*0092*/ 	.short	0x0000
        /*0094*/ 	.byte	0x00, 0xf5, 0x21, 0x00


	//----- nvinfo : EIATTR_SPARSE_MMA_MASK
	.align		4
.L_155:
        /*0098*/ 	.byte	0x03, 0x50
        /*009a*/ 	.short	0x0000


	//----- nvinfo : EIATTR_MAXREG_COUNT
	.align		4
        /*009c*/ 	.byte	0x03, 0x1b
        /*009e*/ 	.short	0x00ff


	//----- nvinfo : EIATTR_NUM_BARRIERS
	.align		4
        /*00a0*/ 	.byte	0x02, 0x4c
        /*00a2*/ 	.byte	0x01
	.zero		1


	//----- nvinfo : EIATTR_MERCURY_ISA_VERSION
	.align		4
        /*00a4*/ 	.byte	0x03, 0x5f
        /*00a6*/ 	.short	0x0101


	//----- nvinfo : EIATTR_INT_WARP_WIDE_INSTR_OFFSETS
	.align		4
        /*00a8*/ 	.byte	0x04, 0x31
        /*00aa*/ 	.short	(.L_157 - .L_156)


	//   ....[0]....
.L_156:
        /*00ac*/ 	.word	0x000006b0


	//   ....[1]....
        /*00b0*/ 	.word	0x00000790


	//----- nvinfo : EIATTR_COOP_GROUP_MASK_REGIDS
	.align		4
.L_157:
        /*00b4*/ 	.byte	0x04, 0x29
        /*00b6*/ 	.short	(.L_159 - .L_158)


	//   ....[0]....
.L_158:
        /*00b8*/ 	.word	0xffffffff


	//   ....[1]....
        /*00bc*/ 	.word	0xffffffff


	//   ....[2]....
        /*00c0*/ 	.word	0x05000006


	//   ....[3]....
        /*00c4*/ 	.word	0x05000006


	//----- nvinfo : EIATTR_COOP_GROUP_INSTR_OFFSETS
	.align		4
.L_159:
        /*00c8*/ 	.byte	0x04, 0x28
        /*00ca*/ 	.short	(.L_161 - .L_160)


	//   ....[0]....
.L_160:
        /*00cc*/ 	.word	0x00000670


	//   ....[1]....
        /*00d0*/ 	.word	0x00000840


	//   ....[2]....
        /*00d4*/ 	.word	0x00000920


	//   ....[3]....
        /*00d8*/ 	.word	0x000009e0


	//----- nvinfo : EIATTR_VRC_CTA_INIT_COUNT
	.align		4
.L_161:
        /*00dc*/ 	.byte	0x02, 0x4a
	.zero		1
	.zero		1


	//----- nvinfo : EIATTR_EXIT_INSTR_OFFSETS
	.align		4
        /*00e0*/ 	.byte	0x04, 0x1c
        /*00e2*/ 	.short	(.L_163 - .L_162)


	//   ....[0]....
.L_162:
        /*00e4*/ 	.word	0x00000080


	//   ....[1]....
        /*00e8*/ 	.word	0x00000890


	//----- nvinfo : EIATTR_CRS_STACK_SIZE
	.align		4
.L_163:
        /*00ec*/ 	.byte	0x04, 0x1e
        /*00ee*/ 	.short	(.L_165 - .L_164)
.L_164:
        /*00f0*/ 	.word	0x00000000


	//----- nvinfo : EIATTR_CBANK_PARAM_SIZE
	.align		4
.L_165:
        /*00f4*/ 	.byte	0x03, 0x19
        /*00f6*/ 	.short	0x0038


	//----- nvinfo : EIATTR_PARAM_CBANK
	.align		4
        /*00f8*/ 	.byte	0x04, 0x0a
        /*00fa*/ 	.short	(.L_167 - .L_166)
	.align		4
.L_166:
        /*00fc*/ 	.word	index@(.nv.constant0._Z21calculateDMatrixNaivePiS_PcS0_S0_iiii)
        /*0100*/ 	.short	0x0380
        /*0102*/ 	.short	0x0038


	//----- nvinfo : EIATTR_SW_WAR
	.align		4
.L_167:
        /*0104*/ 	.byte	0x04, 0x36
        /*0106*/ 	.short	(.L_169 - .L_168)
.L_168:
        /*0108*/ 	.word	0x00000008
.L_169:


//--------------------- .nv.info._Z16calculateXMatrixPiPcS0_ii --------------------------
	.section	.nv.info._Z16calculateXMatrixPiPcS0_ii,"",@"SHT_CUDA_INFO"
	.sectionflags	@""
	.align	4


	//----- nvinfo : EIATTR_CUDA_API_VERSION
	.align		4
        /*0000*/ 	.byte	0x04, 0x37
        /*0002*/ 	.short	(.L_171 - .L_170)
.L_170:
        /*0004*/ 	.word	0x00000082


	//----- nvinfo : EIATTR_KPARAM_INFO
	.align		4
.L_171:
        /*0008*/ 	.byte	0x04, 0x17
        /*000a*/ 	.short	(.L_173 - .L_172)
.L_172:
        /*000c*/ 	.word	0x00000000
        /*0010*/ 	.short	0x0004
        /*0012*/ 	.short	0x001c
        /*0014*/ 	.byte	0x00, 0xf0, 0x11, 0x00


	//----- nvinfo : EIATTR_KPARAM_INFO
	.align		4
.L_173:
        /*0018*/ 	.byte	0x04, 0x17
        /*001a*/ 	.short	(.L_175 - .L_174)
.L_174:
        /*001c*/ 	.word	0x00000000
        /*0020*/ 	.short	0x0003
        /*0022*/ 	.short	0x0018
        /*0024*/ 	.byte	0x00, 0xf0, 0x11, 0x00


	//----- nvinfo : EIATTR_KPARAM_INFO
	.align		4
.L_175:
        /*0028*/ 	.byte	0x04, 0x17
        /*002a*/ 	.short	(.L_177 - .L_176)
.L_176:
        /*002c*/ 	.word	0x00000000
        /*0030*/ 	.short	0x0002
        /*0032*/ 	.short	0x0010
        /*0034*/ 	.byte	0x00, 0xf5, 0x21, 0x00


	//----- nvinfo : EIATTR_KPARAM_INFO
	.align		4
.L_177:
        /*0038*/ 	.byte	0x04, 0x17
        /*003a*/ 	.short	(.L_179 - .L_178)
.L_178:
        /*003c*/ 	.word	0x00000000
        /*0040*/ 	.short	0x0001
        /*0042*/ 	.short	0x0008
        /*0044*/ 	.byte	0x00, 0xf5, 0x21, 0x00


	//----- nvinfo : EIATTR_KPARAM_INFO
	.align		4
.L_179:
        /*0048*/ 	.byte	0x04, 0x17
        /*004a*/ 	.short	(.L_181 - .L_180)
.L_180:
        /*004c*/ 	.word	0x00000000
        /*0050*/ 	.short	0x0000
        /*0052*/ 	.short	0x0000
        /*0054*/ 	.byte	0x00, 0xf5, 0x21, 0x00


	//----- nvinfo : EIATTR_SPARSE_MMA_MASK
	.align		4
.L_181:
        /*0058*/ 	.byte	0x03, 0x50
        /*005a*/ 	.short	0x0000


	//----- nvinfo : EIATTR_MAXREG_COUNT
	.align		4
        /*005c*/ 	.byte	0x03, 0x1b
        /*005e*/ 	.short	0x00ff


	//----- nvinfo : EIATTR_MERCURY_ISA_VERSION
	.align		4
        /*0060*/ 	.byte	0x03, 0x5f
        /*0062*/ 	.short	0x0101


	//----- nvinfo : EIATTR_VRC_CTA_INIT_COUNT
	.align		4
        /*0064*/ 	.byte	0x02, 0x4a
	.zero		1
	.zero		1


	//----- nvinfo : EIATTR_EXIT_INSTR_OFFSETS
	.align		4
        /*0068*/ 	.byte	0x04, 0x1c
        /*006a*/ 	.short	(.L_183 - .L_182)


	//   ....[0]....
.L_182:
        /*006c*/ 	.word	0x00000070


	//   ....[1]....
        /*0070*/ 	.word	0x00000110


	//   ....[2]....
        /*0074*/ 	.word	0x00000620


	//   ....[3]....
        /*0078*/ 	.word	0x000008d0


	//   ....[4]....
        /*007c*/ 	.word	0x00000ac0


	//   ....[5]....
        /*0080*/ 	.word	0x00000b90


	//   ....[6]....
        /*0084*/ 	.word	0x00000be0


	//----- nvinfo : EIATTR_CRS_STACK_SIZE
	.align		4
.L_183:
        /*0088*/ 	.byte	0x04, 0x1e
        /*008a*/ 	.short	(.L_185 - .L_184)
.L_184:
        /*008c*/ 	.word	0x00000000


	//----- nvinfo : EIATTR_CBANK_PARAM_SIZE
	.align		4
.L_185:
        /*0090*/ 	.byte	0x03, 0x19
        /*0092*/ 	.short	0x0020


	//----- nvinfo : EIATTR_PARAM_CBANK
	.align		4
        /*0094*/ 	.byte	0x04, 0x0a
        /*0096*/ 	.short	(.L_187 - .L_186)
	.align		4
.L_186:
        /*0098*/ 	.word	index@(.nv.constant0._Z16calculateXMatrixPiPcS0_ii)
        /*009c*/ 	.short	0x0380
        /*009e*/ 	.short	0x0020


	//----- nvinfo : EIATTR_SW_WAR
	.align		4
.L_187:
        /*00a0*/ 	.byte	0x04, 0x36
        /*00a2*/ 	.short	(.L_189 - .L_188)
.L_188:
        /*00a4*/ 	.word	0x00000008
.L_189:


//--------------------- .nv.callgraph             --------------------------
	.section	.nv.callgraph,"",@"SHT_CUDA_CALLGRAPH"
	.align	4
	.sectionentsize	8
	.align		4
        /*0000*/ 	.word	0x00000000
	.align		4
        /*0004*/ 	.word	0xffffffff
	.align		4
        /*0008*/ 	.word	0x00000000
	.align		4
        /*000c*/ 	.word	0xfffffffe
	.align		4
        /*0010*/ 	.word	0x00000000
	.align		4
        /*0014*/ 	.word	0xfffffffd
	.align		4
        /*0018*/ 	.word	0x00000000
	.align		4
        /*001c*/ 	.word	0xfffffffc


//--------------------- .text._Z22calculateDMatrixSharedPiS_PcS0_S0_iiii --------------------------
	.section	.text._Z22calculateDMatrixSharedPiS_PcS0_S0_iiii,"ax",@progbits
	.align	128
        .global         _Z22calculateDMatrixSharedPiS_PcS0_S0_iiii
        .type           _Z22calculateDMatrixSharedPiS_PcS0_S0_iiii,@function
        .size           _Z22calculateDMatrixSharedPiS_PcS0_S0_iiii,(.L_x_88 - _Z22calculateDMatrixSharedPiS_PcS0_S0_iiii)
        .other          _Z22calculateDMatrixSharedPiS_PcS0_S0_iiii,@"STO_CUDA_ENTRY STV_DEFAULT"
_Z22calculateDMatrixSharedPiS_PcS0_S0_iiii:
.text._Z22calculateDMatrixSharedPiS_PcS0_S0_iiii:
[----:B------:R-:W-:Y:S01]  /*0000*/  LDC R1, c[0x0][0x37c] ;  /* 0x0000df00ff017b82 */ /* 0x000fe20000000800 */
[----:B------:R-:W0:Y:S07]  /*0010*/  S2R R11, SR_TID.X ;  /* 0x00000000000b7919 */ /* 0x000e2e0000002100 */
[----:B------:R-:W0:Y:S01]  /*0020*/  S2UR UR4, SR_CTAID.X ;  /* 0x00000000000479c3 */ /* 0x000e220000002500 */
[----:B------:R-:W1:Y:S01]  /*0030*/  LDCU UR6, c[0x0][0x3ac] ;  /* 0x00007580ff0677ac */ /* 0x000e620008000800 */
[----:B------:R-:W2:Y:S06]  /*0040*/  LDCU.64 UR10, c[0x0][0x358] ;  /* 0x00006b00ff0a77ac */ /* 0x000eac0008000a00 */
[----:B------:R-:W0:Y:S08]  /*0050*/  LDC R0, c[0x0][0x360] ;  /* 0x0000d800ff007b82 */ /* 0x000e300000000800 */
[----:B------:R-:W3:Y:S01]  /*0060*/  LDC R8, c[0x0][0x3a8] ;  /* 0x0000ea00ff087b82 */ /* 0x000ee20000000800 */
[----:B-1----:R-:W-:Y:S01]  /*0070*/  UIADD3 UR5, UPT, UPT, UR6, -0x1, URZ ;  /* 0xffffffff06057890 */ /* 0x002fe2000fffe0ff */
[----:B0-----:R-:W-:-:S05]  /*0080*/  IMAD R5, R0, UR4, R11 ;  /* 0x0000000400057c24 */ /* 0x001fca000f8e020b */
[----:B------:R-:W-:Y:S01]  /*0090*/  ISETP.GE.AND P1, PT, R5, UR5, PT ;  /* 0x0000000505007c0c */ /* 0x000fe2000bf26270 */
[----:B---3--:R-:W-:-:S05]  /*00a0*/  VIADD R0, R8, 0xffffffff ;  /* 0xffffffff08007836 */ /* 0x008fca0000000000 */
[----:B------:R-:W-:-:S07]  /*00b0*/  ISETP.GE.AND P2, PT, R5, R0, PT ;  /* 0x000000000500720c */ /* 0x000fce0003f46270 */
[----:B------:R-:W0:Y:S08]  /*00c0*/  @!P1 LDC.64 R2, c[0x0][0x398] ;  /* 0x0000e600ff029b82 */ /* 0x000e300000000a00 */
[----:B------:R-:W1:Y:S01]  /*00d0*/  @!P2 LDC.64 R6, c[0x0][0x3a0] ;  /* 0x0000e800ff06ab82 */ /* 0x000e620000000a00 */
[----:B0-----:R-:W-:-:S04]  /*00e0*/  @!P1 IADD3 R2, P0, PT, R5, R2, RZ ;  /* 0x0000000205029210 */ /* 0x001fc80007f1e0ff */
[C---:B------:R-:W-:Y:S02]  /*00f0*/  @!P1 LEA.HI.X.SX32 R3, R5.reuse, R3, 0x1, P0 ;  /* 0x0000000305039211 */ /* 0x040fe400000f0eff */
[----:B-1----:R-:W-:-:S04]  /*0100*/  @!P2 IADD3 R6, P3, PT, R5, R6, RZ ;  /* 0x000000060506a210 */ /* 0x002fc80007f7e0ff */
[----:B--2---:R-:W2:Y:S01]  /*0110*/  @!P1 LDG.E.U8 R3, desc[UR10][R2.64] ;  /* 0x0000000a02039981 */ /* 0x004ea2000c1e1100 */
[----:B------:R-:W-:-:S05]  /*0120*/  @!P2 LEA.HI.X.SX32 R7, R5, R7, 0x1, P3 ;  /* 0x000000070507a211 */ /* 0x000fca00018f0eff */
[----:B------:R-:W3:Y:S01]  /*0130*/  @!P2 LDG.E.U8 R6, desc[UR10][R6.64] ;  /* 0x0000000a0606a981 */ /* 0x000ee2000c1e1100 */
[----:B------:R-:W0:Y:S01]  /*0140*/  S2R R9, SR_CgaCtaId ;  /* 0x0000000000097919 */ /* 0x000e220000008800 */
[----:B------:R-:W-:-:S05]  /*0150*/  MOV R0, 0x400 ;  /* 0x0000040000007802 */ /* 0x000fca0000000f00 */
[----:B------:R-:W-:Y:S01]  /*0160*/  @!P2 VIADD R4, R0, 0x400 ;  /* 0x000004000004a836 */ /* 0x000fe20000000000 */
[----:B------:R-:W-:Y:S02]  /*0170*/  ISETP.GE.AND P0, PT, R8, 0x1, PT ;  /* 0x000000010800780c */ /* 0x000fe40003f06270 */
[C---:B0-----:R-:W-:Y:S02]  /*0180*/  LEA R0, R9.reuse, R0, 0x18 ;  /* 0x0000000009007211 */ /* 0x041fe400078ec0ff */
[----:B------:R-:W-:-:S03]  /*0190*/  @!P2 LEA R4, R9, R4, 0x18 ;  /* 0x000000040904a211 */ /* 0x000fc600078ec0ff */
[----:B------:R-:W-:Y:S02]  /*01a0*/  IMAD.IADD R0, R0, 0x1, R11 ;  /* 0x0000000100007824 */ /* 0x000fe400078e020b */
[C---:B------:R-:W-:Y:S01]  /*01b0*/  @!P2 IMAD.IADD R9, R5.reuse, 0x1, R4 ;  /* 0x000000010509a824 */ /* 0x040fe200078e0204 */
[----:B------:R-:W-:Y:S02]  /*01c0*/  ISETP.GE.OR P0, PT, R5, UR6, !P0 ;  /* 0x0000000605007c0c */ /* 0x000fe4000c706670 */
[----:B--2---:R0:W-:Y:S04]  /*01d0*/  @!P1 STS.U8 [R0], R3 ;  /* 0x0000000300009388 */ /* 0x0041e80000000000 */
[----:B---3--:R0:W-:Y:S01]  /*01e0*/  @!P2 STS.U8 [R9], R6 ;  /* 0x000000060900a388 */ /* 0x0081e20000000000 */
[----:B------:R-:W-:Y:S06]  /*01f0*/  BAR.SYNC.DEFER_BLOCKING 0x0 ;  /* 0x0000000000007b1d */ /* 0x000fec0000010000 */
[----:B------:R-:W-:Y:S05]  /*0200*/  @P0 EXIT ;  /* 0x000000000000094d */ /* 0x000fea0003800000 */
[----:B------:R-:W1:Y:S01]  /*0210*/  S2R R4, SR_TID.Y ;  /* 0x0000000000047919 */ /* 0x000e620000002200 */
[----:B------:R-:W2:Y:S01]  /*0220*/  S2UR UR8, SR_CTAID.Y ;  /* 0x00000000000879c3 */ /* 0x000ea20000002600 */
[----:B------:R-:W3:Y:S01]  /*0230*/  LDCU UR5, c[0x0][0x370] ;  /* 0x00006e00ff0577ac */ /* 0x000ee20008000800 */
[----:B0-----:R-:W-:Y:S01]  /*0240*/  IMAD.MOV.U32 R6, RZ, RZ, RZ ;  /* 0x000000ffff067224 */ /* 0x001fe200078e00ff */
[----:B------:R-:W0:Y:S01]  /*0250*/  S2R R7, SR_TID.Z ;  /* 0x0000000000077919 */ /* 0x000e220000002300 */
[----:B------:R-:W4:Y:S04]  /*0260*/  LDCU UR6, c[0x0][0x374] ;  /* 0x00006e80ff0677ac */ /* 0x000f280008000800 */
[----:B------:R-:W5:Y:S01]  /*0270*/  S2UR UR9, SR_CTAID.Z ;  /* 0x00000000000979c3 */ /* 0x000f620000002700 */
[----:B------:R-:W0:Y:S01]  /*0280*/  LDCU UR7, c[0x0][0x378] ;  /* 0x00006f00ff0777ac */ /* 0x000e220008000800 */
[----:B------:R-:W-:-:S05]  /*0290*/  CS2R.32 R3, SR_CgaSize ;  /* 0x0000000000037805 */ /* 0x000fca0000008a00 */
[----:B------:R-:W-:-:S05]  /*02a0*/  IMAD R3, R3, -0xa0, RZ ;  /* 0xffffff6003037824 */ /* 0x000fca00078e02ff */
[----:B------:R-:W-:-:S14]  /*02b0*/  R2UR UR12, R3 ;  /* 0x00000000030c72ca */ /* 0x000fdc00000e0000 */
[----:B------:R-:W0:Y:S01]  /*02c0*/  LDCU UR12, c[0x0][UR12+0x258] ;  /* 0x00004b000c0c77ac */ /* 0x000e220008000800 */
[----:B------:R-:W3:Y:S02]  /*02d0*/  LDC.64 R2, c[0x0][0x380] ;  /* 0x0000e000ff027b82 */ /* 0x000ee40000000a00 */
[----:B---3--:R-:W-:-:S06]  /*02e0*/  RPCMOV.32 Rpc.LO, R2 ;  /* 0x0000000200007352 */ /* 0x008fcc0000000000 */
[----:B------:R-:W-:-:S05]  /*02f0*/  CS2R.32 R2, SR_CgaSize ;  /* 0x0000000000027805 */ /* 0x000fca0000008a00 */
[----:B------:R-:W-:-:S05]  /*0300*/  IMAD R2, R2, -0xa0, RZ ;  /* 0xffffff6002027824 */ /* 0x000fca00078e02ff */
[----:B------:R-:W-:Y:S02]  /*0310*/  R2UR UR13, R2 ;  /* 0x00000000020d72ca */ /* 0x000fe400000e0000 */
[----:B------:R-:W-:-:S12]  /*0320*/  RPCMOV.32 R2, Rpc.LO ;  /* 0x0000000000027353 */ /* 0x000fd80000000000 */
[----:B------:R-:W3:Y:S01]  /*0330*/  LDCU UR13, c[0x0][UR13+0x254] ;  /* 0x00004a800d0d77ac */ /* 0x000ee20008000800 */
[----:B------:R-:W-:Y:S02]  /*0340*/  UIADD3 UR5, UPT, UPT, URZ, -UR5, URZ ;  /* 0x80000005ff057290 */ /* 0x000fe4000fffe0ff */
[----:B--2---:R-:W-:Y:S02]  /*0350*/  UIADD3 UR4, UPT, UPT, UR4, UR8, URZ ;  /* 0x0000000804047290 */ /* 0x004fe4000fffe0ff */
[----:B----4-:R-:W-:Y:S01]  /*0360*/  UIMAD UR6, UR5, UR6, URZ ;  /* 0x00000006050672a4 */ /* 0x010fe2000f8e02ff */
[----:B-1----:R-:W-:Y:S01]  /*0370*/  IADD3 R4, PT, PT, R11, R4, RZ ;  /* 0x000000040b047210 */ /* 0x002fe20007ffe0ff */
[----:B-----5:R-:W-:-:S03]  /*0380*/  UIADD3 UR9, UPT, UPT, -UR9, URZ, URZ ;  /* 0x000000ff09097290 */ /* 0x020fc6000fffe1ff */
[----:B0-----:R-:W-:Y:S01]  /*0390*/  LOP3.LUT P0, RZ, R4, R7, RZ, 0xfc, !PT ;  /* 0x0000000704ff7212 */ /* 0x001fe2000780fcff */
[----:B------:R-:W-:Y:S01]  /*03a0*/  UISETP.NE.AND UP0, UPT, UR4, UR9, UPT ;  /* 0x000000090400728c */ /* 0x000fe2000bf05270 */
[C---:B------:R-:W-:Y:S01]  /*03b0*/  VIADD R4, R5.reuse, 0xffffffff ;  /* 0xffffffff05047836 */ /* 0x040fe20000000000 */
[----:B------:R-:W-:Y:S01]  /*03c0*/  UIMAD UR4, UR7, UR6, -0x7fffffff ;  /* 0x80000001070474a4 */ /* 0x000fe2000f8e0206 */
[----:B------:R-:W-:-:S03]  /*03d0*/  IMAD.WIDE R2, R5, 0x4, R2 ;  /* 0x0000000405027825 */ /* 0x000fc600078e0202 */
[----:B------:R-:W-:-:S12]  /*03e0*/  USEL UR4, UR4, 0x1, !UP0 ;  /* 0x0000000104047887 */ /* 0x000fd8000c000000 */
.L_x_9:
[----:B------:R-:W-:-:S13]  /*03f0*/  ISETP.NE.AND P1, PT, R6, RZ, PT ;  /* 0x000000ff0600720c */ /* 0x000fda0003f25270 */
[----:B0-----:R0:W-:Y:S01]  /*0400*/  @!P1 STG.E desc[UR10][R2.64], R5 ;  /* 0x0000000502009986 */ /* 0x0011e2000c10190a */
[----:B-1----:R-:W-:Y:S01]  /*0410*/  @!P1 IMAD.MOV.U32 R17, RZ, RZ, R5 ;  /* 0x000000ffff119224 */ /* 0x002fe200078e0005 */
[----:B-----5:R-:W-:Y:S06]  /*0420*/  @!P1 BRA `(.L_x_0) ;  /* 0x0000000000d49947 */ /* 0x020fec0003800000 */
[----:B------:R-:W1:Y:S01]  /*0430*/  S2UR UR6, SR_CgaCtaId ;  /* 0x00000000000679c3 */ /* 0x000e620000008800 */
[----:B------:R-:W-:Y:S01]  /*0440*/  UMOV UR5, 0x400 ;  /* 0x0000040000057882 */ /* 0x000fe20000000000 */
[----:B------:R-:W-:Y:S01]  /*0450*/  LOP3.LUT P1, RZ, R5, 0x1f, RZ, 0xc0, !PT ;  /* 0x0000001f05ff7812 */ /* 0x000fe2000782c0ff */
[----:B------:R-:W-:Y:S01]  /*0460*/  UIADD3 UR5, UPT, UPT, UR5, 0x400, URZ ;  /* 0x0000040005057890 */ /* 0x000fe2000fffe0ff */
[----:B------:R-:W-:-:S11]  /*0470*/  IADD3 R11, PT, PT, R6, -0x1, RZ ;  /* 0xffffffff060b7810 */ /* 0x000fd60007ffe0ff */
[----:B------:R-:W2:Y:S08]  /*0480*/  @!P1 LDC R9, c[0x0][0x3ac] ;  /* 0x0000eb00ff099b82 */ /* 0x000eb00000000800 */
[----:B------:R-:W4:Y:S01]  /*0490*/  @!P1 LDC.64 R14, c[0x0][0x380] ;  /* 0x0000e000ff0e9b82 */ /* 0x000f220000000a00 */
[----:B-1----:R-:W-:-:S09]  /*04a0*/  ULEA UR5, UR6, UR5, 0x18 ;  /* 0x0000000506057291 */ /* 0x002fd2000f8ec0ff */
[----:B------:R-:W-:Y:S01]  /*04b0*/  LDS.U8 R12, [R6+UR5+-0x1] ;  /* 0xffffff05060c7984 */ /* 0x000fe20008000000 */
[----:B------:R-:W-:Y:S05]  /*04c0*/  WARPSYNC.ALL ;  /* 0x0000000000007948 */ /* 0x000fea0003800000 */
[----:B------:R-:W1:Y:S01]  /*04d0*/  SHFL.UP PT, R10, R13, 0x1, RZ ;  /* 0x042000000d0a7989 */ /* 0x000e6200000e00ff */
[----:B--2---:R-:W-:Y:S01]  /*04e0*/  @!P1 IMAD R9, R11, R9, R4 ;  /* 0x000000090b099224 */ /* 0x004fe200078e0204 */
[----:B------:R-:W2:Y:S03]  /*04f0*/  LDCU UR5, c[0x0][0x3b4] ;  /* 0x00007680ff0577ac */ /* 0x000ea60008000800 */
[----:B----4-:R-:W-:-:S02]  /*0500*/  @!P1 IMAD.WIDE R14, R9, 0x4, R14 ;  /* 0x00000004090e9825 */ /* 0x010fc400078e020e */
[----:B------:R-:W4:Y:S03]  /*0510*/  LDC.64 R8, c[0x0][0x388] ;  /* 0x0000e200ff087b82 */ /* 0x000f260000000a00 */
[----:B-1----:R2:W5:Y:S01]  /*0520*/  @!P1 LDG.E R10, desc[UR10][R14.64] ;  /* 0x0000000a0e0a9981 */ /* 0x002562000c1e1900 */
[----:B------:R-:W-:Y:S01]  /*0530*/  BSSY.RECONVERGENT B0, `(.L_x_1) ;  /* 0x0000020000007945 */ /* 0x000fe20003800200 */
[C---:B------:R-:W-:Y:S01]  /*0540*/  VIADD R16, R12.reuse, 0xffffffbf ;  /* 0xffffffbf0c107836 */ /* 0x040fe20000000000 */
[----:B------:R-:W-:-:S04]  /*0550*/  PRMT R18, R12, 0x8880, RZ ;  /* 0x000088800c127816 */ /* 0x000fc800000000ff */
[----:B------:R-:W-:Y:S01]  /*0560*/  LOP3.LUT R17, R16, 0xff, RZ, 0xc0, !PT ;  /* 0x000000ff10117812 */ /* 0x000fe200078ec0ff */
[----:B------:R-:W-:-:S03]  /*0570*/  IMAD.MOV.U32 R16, RZ, RZ, R18 ;  /* 0x000000ffff107224 */ /* 0x000fc600078e0012 */
[----:B------:R-:W-:Y:S01]  /*0580*/  ISETP.GE.U32.AND P1, PT, R17, 0x1a, PT ;  /* 0x0000001a1100780c */ /* 0x000fe20003f26070 */
[----:B------:R-:W-:Y:S01]  /*0590*/  VIADD R16, R16, 0xffffffbf ;  /* 0xffffffbf10107836 */ /* 0x000fe20000000000 */
[----:B------:R-:W-:-:S04]  /*05a0*/  MOV R17, R6 ;  /* 0x0000000600117202 */ /* 0x000fc80000000f00 */
[----:B------:R-:W-:Y:S02]  /*05b0*/  SEL R16, R16, 0xffffffff, !P1 ;  /* 0xffffffff10107807 */ /* 0x000fe40004800000 */
[----:B------:R-:W-:-:S03]  /*05c0*/  ISETP.NE.AND P1, PT, R5, RZ, PT ;  /* 0x000000ff0500720c */ /* 0x000fc60003f25270 */
[----:B--2---:R-:W-:-:S04]  /*05d0*/  IMAD R15, R16, UR5, R5 ;  /* 0x00000005100f7c24 */ /* 0x004fc8000f8e0205 */
[----:B----4-:R-:W-:-:S06]  /*05e0*/  IMAD.WIDE R14, R15, 0x4, R8 ;  /* 0x000000040f0e7825 */ /* 0x010fcc00078e0208 */
[----:B------:R-:W-:Y:S05]  /*05f0*/  @!P1 BRA `(.L_x_2) ;  /* 0x00000000004c9947 */ /* 0x000fea0003800000 */
[----:B------:R-:W2:Y:S01]  /*0600*/  LDG.E R14, desc[UR10][R14.64] ;  /* 0x0000000a0e0e7981 */ /* 0x000ea2000c1e1900 */
[----:B------:R-:W2:Y:S01]  /*0610*/  LDCU UR5, c[0x0][0x3ac] ;  /* 0x00007580ff0577ac */ /* 0x000ea20008000800 */
[----:B------:R-:W1:Y:S02]  /*0620*/  LDC.64 R8, c[0x0][0x380] ;  /* 0x0000e000ff087b82 */ /* 0x000e640000000a00 */
[----:B------:R-:W4:Y:S02]  /*0630*/  LDS.U8 R17, [R0+-0x1] ;  /* 0xffffff0000117984 */ /* 0x000f240000000000 */
[----:B----4-:R-:W-:Y:S01]  /*0640*/  ISETP.NE.AND P1, PT, R12, R17, PT ;  /* 0x000000110c00720c */ /* 0x010fe20003f25270 */
[----:B-----5:R-:W-:Y:S02]  /*0650*/  IMAD.MOV.U32 R17, RZ, RZ, R10 ;  /* 0x000000ffff117224 */ /* 0x020fe400078e000a */
[----:B--2---:R-:W-:-:S04]  /*0660*/  IMAD R13, R11, UR5, R14 ;  /* 0x000000050b0d7c24 */ /* 0x004fc8000f8e020e */
[----:B------:R-:W-:-:S04]  /*0670*/  VIADD R13, R13, 0xffffffff ;  /* 0xffffffff0d0d7836 */ /* 0x000fc80000000000 */
[----:B-1----:R-:W-:Y:S02]  /*0680*/  IMAD.WIDE R8, R13, 0x4, R8 ;  /* 0x000000040d087825 */ /* 0x002fe400078e0208 */
[----:B------:R-:W-:Y:S05]  /*0690*/  @!P1 BRA `(.L_x_2) ;  /* 0x0000000000249947 */ /* 0x000fea0003800000 */
[----:B------:R-:W2:Y:S01]  /*06a0*/  LDG.E R8, desc[UR10][R8.64] ;  /* 0x0000000a08087981 */ /* 0x000ea2000c1e1900 */
[----:B------:R-:W-:-:S13]  /*06b0*/  ISETP.NE.AND P1, PT, R14, RZ, PT ;  /* 0x000000ff0e00720c */ /* 0x000fda0003f25270 */
[----:B------:R-:W-:Y:S01]  /*06c0*/  @P1 LOP3.LUT R12, RZ, R14, RZ, 0x33, !PT ;  /* 0x0000000eff0c1212 */ /* 0x000fe200078e33ff */
[----:B------:R-:W-:-:S05]  /*06d0*/  @!P1 IMAD.IADD R11, R5, 0x1, R11 ;  /* 0x00000001050b9824 */ /* 0x000fca00078e020b */
[----:B------:R-:W-:-:S04]  /*06e0*/  @!P1 VIMNMX3 R11, R10, R7, R11, PT ;  /* 0x000000070a0b920f */ /* 0x000fc8000380010b */
[----:B------:R-:W-:Y:S02]  /*06f0*/  @!P1 IADD3 R17, PT, PT, R11, 0x1, RZ ;  /* 0x000000010b119810 */ /* 0x000fe40007ffe0ff */
[----:B--2---:R-:W-:-:S04]  /*0700*/  @P1 IADD3 R12, PT, PT, R8, R5, R12 ;  /* 0x00000005080c1210 */ /* 0x004fc80007ffe00c */
[----:B------:R-:W-:-:S05]  /*0710*/  @P1 VIMNMX3 R12, R10, R7, R12, PT ;  /* 0x000000070a0c120f */ /* 0x000fca000380010c */
[----:B------:R-:W-:-:S07]  /*0720*/  @P1 VIADD R17, R12, 0x1 ;  /* 0x000000010c111836 */ /* 0x000fce0000000000 */
.L_x_2:
[----:B---3--:R-:W-:Y:S05]  /*0730*/  BSYNC.RECONVERGENT B0 ;  /* 0x0000000000007941 */ /* 0x008fea0003800200 */
.L_x_1:
[----:B------:R-:W1:Y:S02]  /*0740*/  LDCU UR5, c[0x0][0x3ac] ;  /* 0x00007580ff0577ac */ /* 0x000e640008000800 */
[----:B-1----:R-:W-:-:S04]  /*0750*/  IMAD R9, R6, UR5, RZ ;  /* 0x0000000506097c24 */ /* 0x002fc8000f8e02ff */
[----:B------:R-:W-:-:S05]  /*0760*/  IMAD.WIDE R8, R9, 0x4, R2 ;  /* 0x0000000409087825 */ /* 0x000fca00078e0202 */
[----:B------:R1:W-:Y:S02]  /*0770*/  STG.E desc[UR10][R8.64], R17 ;  /* 0x0000001108007986 */ /* 0x0003e4000c10190a */
.L_x_0:
[----:B------:R-:W-:-:S04]  /*0780*/  UISETP.NE.U32.AND UP0, UPT, UR12, URZ, UPT ;  /* 0x000000ff0c00728c */ /* 0x000fc8000bf05070 */
[----:B---3--:R-:W-:-:S09]  /*0790*/  UISETP.NE.AND.EX UP0, UPT, UR13, URZ, UPT, UP0 ;  /* 0x000000ff0d00728c */ /* 0x008fd2000bf05300 */
[----:B------:R-:W-:Y:S05]  /*07a0*/  BRA.U !UP0, `(.L_x_3) ;  /* 0x00000001089c7547 */ /* 0x000fea000b800000 */
[----:B------:R-:W-:Y:S01]  /*07b0*/  UMOV UR5, 0xffffffff ;  /* 0xffffffff00057882 */ /* 0x000fe20000000000 */
[--C-:B------:R-:W-:Y:S02]  /*07c0*/  IMAD.MOV.U32 R7, RZ, RZ, R17.reuse ;  /* 0x000000ffff077224 */ /* 0x100fe400078e0011 */
[----:B------:R-:W-:Y:S01]  /*07d0*/  IMAD.MOV.U32 R13, RZ, RZ, R17 ;  /* 0x000000ffff0d7224 */ /* 0x000fe200078e0011 */
[----:B------:R-:W-:Y:S06]  /*07e0*/  BRA.DIV UR5, `(.L_x_4) ;  /* 0x0000000205907947 */ /* 0x000fec000b800000 */
[----:B------:R-:W-:Y:S06]  /*07f0*/  BAR.SYNC.DEFER_BLOCKING 0x0 ;  /* 0x0000000000007b1d */ /* 0x000fec0000010000 */
.L_x_12:
[----:B------:R-:W-:Y:S04]  /*0800*/  BSSY B0, `(.L_x_5) ;  /* 0x0000019000007945 */ /* 0x000fe80003800000 */
[----:B------:R-:W-:Y:S05]  /*0810*/  @P0 BRA `(.L_x_6) ;  /* 0x00000000005c0947 */ /* 0x000fea0003800000 */
[----:B-1----:R-:W1:Y:S01]  /*0820*/  S2R R9, SR_LANEID ;  /* 0x0000000000097919 */ /* 0x002e620000000000 */
[----:B------:R-:W-:Y:S01]  /*0830*/  VOTEU.ANY UR5, UPT, PT ;  /* 0x0000000000057886 */ /* 0x000fe200038e0100 */
[----:B------:R-:W-:Y:S01]  /*0840*/  MOV R8, UR12 ;  /* 0x0000000c00087c02 */ /* 0x000fe20008000f00 */
[----:B------:R-:W-:Y:S08]  /*0850*/  FLO.U32 R12, UR5 ;  /* 0x00000005000c7d00 */ /* 0x000ff000080e0000 */
[----:B-----5:R-:W2:Y:S02]  /*0860*/  POPC R10, UR5 ;  /* 0x00000005000a7d09 */ /* 0x020ea40008000000 */
[----:B--2---:R-:W-:Y:S01]  /*0870*/  IMAD R11, R10, UR4, RZ ;  /* 0x000000040a0b7c24 */ /* 0x004fe2000f8e02ff */
[----:B-1----:R-:W-:Y:S01]  /*0880*/  ISETP.EQ.U32.AND P1, PT, R12, R9, PT ;  /* 0x000000090c00720c */ /* 0x002fe20003f22070 */
[----:B------:R-:W-:-:S12]  /*0890*/  IMAD.U32 R9, RZ, RZ, UR13 ;  /* 0x0000000dff097e24 */ /* 0x000fd8000f8e00ff */
[----:B------:R-:W-:Y:S06]  /*08a0*/  @P1 MEMBAR.ALL.GPU ;  /* 0x0000000000001992 */ /* 0x000fec000000a000 */
[----:B------:R-:W-:-:S00]  /*08b0*/  @P1 ERRBAR ;  /* 0x00000000000019ab */ /* 0x000fc00000000000 */
[----:B------:R-:W-:Y:S06]  /*08c0*/  @P1 CGAERRBAR ;  /* 0x00000000000015ab */ /* 0x000fec0000000000 */
[----:B------:R-:W2:Y:S01]  /*08d0*/  @P1 ATOM.E.ADD.STRONG.GPU PT, R11, desc[UR10][R8.64+0x4], R11 ;  /* 0x8000040b080b198a */ /* 0x000ea200081ef10a */
[----:B------:R-:W1:Y:S02]  /*08e0*/  S2R R14, SR_LTMASK ;  /* 0x00000000000e7919 */ /* 0x000e640000003900 */
[----:B-1----:R-:W-:-:S04]  /*08f0*/  LOP3.LUT R14, R14, UR5, RZ, 0xc0, !PT ;  /* 0x000000050e0e7c12 */ /* 0x002fc8000f8ec0ff */
[----:B------:R-:W1:Y:S01]  /*0900*/  POPC R15, R14 ;  /* 0x0000000e000f7309 */ /* 0x000e620000000000 */
[----:B--2---:R-:W1:Y:S02]  /*0910*/  SHFL.IDX PT, R10, R11, R12, 0x1f ;  /* 0x00001f0c0b0a7589 */ /* 0x004e6400000e0000 */
[----:B-1----:R-:W-:-:S07]  /*0920*/  IMAD R10, R15, UR4, R10 ;  /* 0x000000040f0a7c24 */ /* 0x002fce000f8e020a */
.L_x_7:
[----:B------:R-:W2:Y:S04]  /*0930*/  LD.E.STRONG.GPU R11, desc[UR10][R8.64+0x4] ;  /* 0x0000040a080b7980 */ /* 0x000ea8000c10f900 */
[----:B--2---:R-:W-:Y:S01]  /*0940*/  CCTL.IVALL ;  /* 0x00000000ff00798f */ /* 0x004fe20002000000 */
[----:B------:R-:W-:Y:S05]  /*0950*/  YIELD ;  /* 0x0000000000007946 */ /* 0x000fea0003800000 */
[----:B------:R-:W-:-:S04]  /*0960*/  LOP3.LUT R11, R11, R10, RZ, 0x3c, !PT ;  /* 0x0000000a0b0b7212 */ /* 0x000fc800078e3cff */
[----:B------:R-:W-:-:S13]  /*0970*/  ISETP.GT.AND P1, PT, R11, -0x1, PT ;  /* 0xffffffff0b00780c */ /* 0x000fda0003f24270 */
[----:B------:R-:W-:Y:S05]  /*0980*/  @P1 BRA `(.L_x_7) ;  /* 0xfffffffc00e81947 */ /* 0x000fea000383ffff */
.L_x_6:
[----:B------:R-:W-:Y:S05]  /*0990*/  BSYNC B0 ;  /* 0x0000000000007941 */ /* 0x000fea0003800000 */
.L_x_5:
[----:B------:R-:W-:-:S03]  /*09a0*/  UMOV UR5, 0xffffffff ;  /* 0xffffffff00057882 */ /* 0x000fc60000000000 */
[----:B------:R-:W-:Y:S05]  /*09b0*/  BRA.DIV UR5, `(.L_x_8) ;  /* 0x00000002054c7947 */ /* 0x000fea000b800000 */
[----:B------:R-:W-:Y:S06]  /*09c0*/  BAR.SYNC.DEFER_BLOCKING 0x0 ;  /* 0x0000000000007b1d */ /* 0x000fec0000010000 */
.L_x_15:
[----:B------:R-:W2:Y:S01]  /*09d0*/  LDCU UR5, c[0x0][0x3a8] ;  /* 0x00007500ff0577ac */ /* 0x000ea20008000800 */
[----:B------:R-:W-:-:S05]  /*09e0*/  VIADD R6, R6, 0x1 ;  /* 0x0000000106067836 */ /* 0x000fca0000000000 */
[----:B--2---:R-:W-:-:S13]  /*09f0*/  ISETP.NE.AND P1, PT, R6, UR5, PT ;  /* 0x0000000506007c0c */ /* 0x004fda000bf25270 */
[----:B------:R-:W-:Y:S05]  /*0a00*/  @P1 BRA `(.L_x_9) ;  /* 0xfffffff800781947 */ /* 0x000fea000383ffff */
[----:B------:R-:W-:Y:S05]  /*0a10*/  EXIT ;  /* 0x000000000000794d */ /* 0x000fea0003800000 */
.L_x_3:
[----:B------:R-:W-:Y:S05]  /*0a20*/  BPT.TRAP 0x1 ;  /* 0x000000040000795c */ /* 0x000fea0000300000 */
.L_x_4:
[----:B-----5:R-:W-:Y:S01]  /*0a30*/  HFMA2 R10, -RZ, RZ, 0, 0 ;  /* 0x00000000ff0a7431 */ /* 0x020fe200000001ff */
[----:B------:R-:W-:Y:S01]  /*0a40*/  BSSY B0, `(.L_x_10) ;  /* 0x0000009000007945 */ /* 0x000fe20003800000 */
[----:B-1----:R-:W-:Y:S02]  /*0a50*/  IMAD.MOV.U32 R9, RZ, RZ, 0x0 ;  /* 0x00000000ff097424 */ /* 0x002fe400078e00ff */
[----:B------:R-:W-:-:S07]  /*0a60*/  IMAD.MOV.U32 R8, RZ, RZ, -0x1 ;  /* 0xffffffffff087424 */ /* 0x000fce00078e00ff */
[----:B0-----:R-:W-:Y:S05]  /*0a70*/  WARPSYNC.COLLECTIVE.ALL `(.L_x_11) ;  /* 0x0000000000147948 */ /* 0x001fea0003c00000 */
[----:B------:R-:W-:-:S04]  /*0a80*/  SHF.L.U32 R10, R10, 0x10, RZ ;  /* 0x000000100a0a7819 */ /* 0x000fc800000006ff */
[----:B------:R-:W-:-:S05]  /*0a90*/  LOP3.LUT R10, R10, 0xf, R9, 0xf8, !PT ;  /* 0x0000000f0a0a7812 */ /* 0x000fca00078ef809 */
[----:B------:R1:W-:Y:S02]  /*0aa0*/  BAR.SYNC.DEFER_BLOCKING R10, R10 ;  /* 0x0000000a0000731d */ /* 0x0003e40000010000 */
[----:B-1----:R-:W-:-:S04]  /*0ab0*/  SHF.R.U32 R10, R10, 0x10, RZ ;  /* 0x000000100a0a7819 */ /* 0x002fc800000016ff */
[----:B0-----:R-:W-:Y:S05]  /*0ac0*/  ENDCOLLECTIVE ;  /* 0x000000000000791b */ /* 0x001fea0003800000 */
.L_x_11:
[----:B------:R-:W-:Y:S05]  /*0ad0*/  BSYNC B0 ;  /* 0x0000000000007941 */ /* 0x000fea0003800000 */
.L_x_10:
[----:B------:R-:W-:Y:S05]  /*0ae0*/  BRA `(.L_x_12) ;  /* 0xfffffffc00447947 */ /* 0x000fea000383ffff */
.L_x_8:
[----:B------:R-:W-:Y:S01]  /*0af0*/  BSSY B0, `(.L_x_13) ;  /* 0x000000a000007945 */ /* 0x000fe20003800000 */
[----:B-1----:R-:W-:Y:S01]  /*0b00*/  IMAD.MOV.U32 R9, RZ, RZ, 0x0 ;  /* 0x00000000ff097424 */ /* 0x002fe200078e00ff */
[----:B-----5:R-:W-:Y:S01]  /*0b10*/  MOV R10, 0x0 ;  /* 0x00000000000a7802 */ /* 0x020fe20000000f00 */
[----:B------:R-:W-:-:S07]  /*0b20*/  IMAD.MOV.U32 R8, RZ, RZ, -0x1 ;  /* 0xffffffffff087424 */ /* 0x000fce00078e00ff */
[----:B0-----:R-:W-:Y:S05]  /*0b30*/  WARPSYNC.COLLECTIVE.ALL `(.L_x_14) ;  /* 0x0000000000147948 */ /* 0x001fea0003c00000 */
[----:B------:R-:W-:-:S04]  /*0b40*/  SHF.L.U32 R10, R10, 0x10, RZ ;  /* 0x000000100a0a7819 */ /* 0x000fc800000006ff */
[----:B------:R-:W-:-:S05]  /*0b50*/  LOP3.LUT R10, R10, 0xf, R9, 0xf8, !PT ;  /* 0x0000000f0a0a7812 */ /* 0x000fca00078ef809 */
[----:B------:R1:W-:Y:S02]  /*0b60*/  BAR.SYNC.DEFER_BLOCKING R10, R10 ;  /* 0x0000000a0000731d */ /* 0x0003e40000010000 */
[----:B-1----:R-:W-:-:S04]  /*0b70*/  SHF.R.U32 R10, R10, 0x10, RZ ;  /* 0x000000100a0a7819 */ /* 0x002fc800000016ff */
[----:B0-----:R-:W-:Y:S05]  /*0b80*/  ENDCOLLECTIVE ;  /* 0x000000000000791b */ /* 0x001fea0003800000 */
.L_x_14:
[----:B------:R-:W-:Y:S05]  /*0b90*/  BSYNC B0 ;  /* 0x0000000000007941 */ /* 0x000fea0003800000 */
.L_x_13:
[----:B------:R-:W-:Y:S05]  /*0ba0*/  BRA `(.L_x_15) ;  /* 0xfffffffc00887947 */ /* 0x000fea000383ffff */
.L_x_16:
[----:B------:R-:W-:-:S00]  /*0bb0*/  BRA `(.L_x_16) ;  /* 0xfffffffc00fc7947 */ /* 0x000fc0000383ffff */
[----:B------:R-:W-:-:S00]  /*0bc0*/  NOP ;  /* 0x0000000000007918 */ /* 0x000fc00000000000 */
        /* <DEDUP_REMOVED lines=11> */
.L_x_88:


//--------------------- .text._Z35calculateDMatrixWithTransformationsPiS_PcS0_S0_iiiiS_S_ --------------------------
	.section	.text._Z35calculateDMatrixWithTransformationsPiS_PcS0_S0_iiiiS_S_,"ax",@progbits
	.align	128
        .global         _Z35calculateDMatrixWithTransformationsPiS_PcS0_S0_iiiiS_S_
        .type           _Z35calculateDMatrixWithTransformationsPiS_PcS0_S0_iiiiS_S_,@function
        .size           _Z35calculateDMatrixWithTransformationsPiS_PcS0_S0_iiiiS_S_,(.L_x_89 - _Z35calculateDMatrixWithTransformationsPiS_PcS0_S0_iiiiS_S_)
        .other          _Z35calculateDMatrixWithTransformationsPiS_PcS0_S0_iiiiS_S_,@"STO_CUDA_ENTRY STV_DEFAULT"
_Z35calculateDMatrixWithTransformationsPiS_PcS0_S0_iiiiS_S_:
.text._Z35calculateDMatrixWithTransformationsPiS_PcS0_S0_iiiiS_S_:
[----:B------:R-:W-:Y:S01]  /*0000*/  LDC R1, c[0x0][0x37c] ;  /* 0x0000df00ff017b82 */ /* 0x000fe20000000800 */
[----:B------:R-:W0:Y:S07]  /*0010*/  S2R R0, SR_TID.X ;  /* 0x0000000000007919 */ /* 0x000e2e0000002100 */
[----:B------:R-:W0:Y:S08]  /*0020*/  S2UR UR4, SR_CTAID.X ;  /* 0x00000000000479c3 */ /* 0x000e300000002500 */
[----:B------:R-:W0:Y:S08]  /*0030*/  LDC R11, c[0x0][0x360] ;  /* 0x0000d800ff0b7b82 */ /* 0x000e300000000800 */
[----:B------:R-:W1:Y:S01]  /*0040*/  LDC.64 R2, c[0x0][0x3a8] ;  /* 0x0000ea00ff027b82 */ /* 0x000e620000000a00 */
[----:B0-----:R-:W-:Y:S01]  /*0050*/  IMAD R11, R11, UR4, R0 ;  /* 0x000000040b0b7c24 */ /* 0x001fe2000f8e0200 */
[----:B-1----:R-:W-:-:S04]  /*0060*/  ISETP.GE.AND P0, PT, R2, 0x1, PT ;  /* 0x000000010200780c */ /* 0x002fc80003f06270 */
[----:B------:R-:W-:-:S13]  /*0070*/  ISETP.GE.OR P0, PT, R11, R3, !P0 ;  /* 0x000000030b00720c */ /* 0x000fda0004706670 */
[----:B------:R-:W-:Y:S05]  /*0080*/  @P0 EXIT ;  /* 0x000000000000094d */ /* 0x000fea0003800000 */
[----:B------:R-:W0:Y:S01]  /*0090*/  S2R R3, SR_TID.Y ;  /* 0x0000000000037919 */ /* 0x000e220000002200 */
[----:B------:R-:W1:Y:S01]  /*00a0*/  S2UR UR8, SR_CTAID.Y ;  /* 0x00000000000879c3 */ /* 0x000e620000002600 */
[----:B------:R-:W2:Y:S01]  /*00b0*/  LDCU UR5, c[0x0][0x370] ;  /* 0x00006e00ff0577ac */ /* 0x000ea20008000800 */
[----:B------:R-:W3:Y:S01]  /*00c0*/  S2R R13, SR_TID.Z ;  /* 0x00000000000d7919 */ /* 0x000ee20000002300 */
[----:B------:R-:W4:Y:S05]  /*00d0*/  LDCU UR6, c[0x0][0x374] ;  /* 0x00006e80ff0677ac */ /* 0x000f2a0008000800 */
[----:B------:R-:W5:Y:S01]  /*00e0*/  S2UR UR9, SR_CTAID.Z ;  /* 0x00000000000979c3 */ /* 0x000f620000002700 */
[----:B------:R-:W4:Y:S01]  /*00f0*/  LDCU.64 UR14, c[0x0][0x398] ;  /* 0x00007300ff0e77ac */ /* 0x000f220008000a00 */
[----:B------:R-:W3:Y:S06]  /*0100*/  LDCU UR7, c[0x0][0x378] ;  /* 0x00006f00ff0777ac */ /* 0x000eec0008000800 */
[----:B------:R-:W3:Y:S01]  /*0110*/  LDC.64 R4, c[0x0][0x380] ;  /* 0x0000e000ff047b82 */ /* 0x000ee20000000a00 */
[----:B------:R-:W0:Y:S01]  /*0120*/  LDCU.64 UR10, c[0x0][0x358] ;  /* 0x00006b00ff0a77ac */ /* 0x000e220008000a00 */
[----:B--2---:R-:W-:Y:S01]  /*0130*/  UIADD3 UR5, UPT, UPT, URZ, -UR5, URZ ;  /* 0x80000005ff057290 */ /* 0x004fe2000fffe0ff */
[----:B------:R-:W-:-:S05]  /*0140*/  CS2R.32 R9, SR_CgaSize ;  /* 0x0000000000097805 */ /* 0x000fca0000008a00 */
[----:B------:R-:W-:-:S05]  /*0150*/  IMAD R9, R9, -0xa0, RZ ;  /* 0xffffff6009097824 */ /* 0x000fca00078e02ff */
[----:B------:R-:W-:-:S14]  /*0160*/  R2UR UR12, R9 ;  /* 0x00000000090c72ca */ /* 0x000fdc00000e0000 */
[----:B------:R-:W2:Y:S01]  /*0170*/  LDCU UR12, c[0x0][UR12+0x258] ;  /* 0x00004b000c0c77ac */ /* 0x000ea20008000800 */
[----:B------:R-:W2:Y:S01]  /*0180*/  LDC.64 R6, c[0x0][0x3b8] ;  /* 0x0000ee00ff067b82 */ /* 0x000ea20000000a00 */
[----:B-1----:R-:W-:Y:S01]  /*0190*/  UIADD3 UR4, UPT, UPT, UR4, UR8, URZ ;  /* 0x0000000804047290 */ /* 0x002fe2000fffe0ff */
[----:B----4-:R-:W-:Y:S01]  /*01a0*/  IADD3 R2, P1, PT, R11, UR14, RZ ;  /* 0x0000000e0b027c10 */ /* 0x010fe2000ff3e0ff */
[----:B------:R-:W-:Y:S01]  /*01b0*/  UIMAD UR6, UR5, UR6, URZ ;  /* 0x00000006050672a4 */ /* 0x000fe2000f8e02ff */
[----:B0-----:R-:W-:-:S04]  /*01c0*/  IADD3 R0, PT, PT, R0, R3, RZ ;  /* 0x0000000300007210 */ /* 0x001fc80007ffe0ff */
[----:B------:R-:W0:Y:S01]  /*01d0*/  LDC.64 R8, c[0x0][0x3c0] ;  /* 0x0000f000ff087b82 */ /* 0x000e220000000a00 */
[----:B-----5:R-:W-:Y:S01]  /*01e0*/  UIADD3 UR9, UPT, UPT, -UR9, URZ, URZ ;  /* 0x000000ff09097290 */ /* 0x020fe2000fffe1ff */
[----:B------:R-:W-:Y:S02]  /*01f0*/  LEA.HI.X.SX32 R3, R11, UR15, 0x1, P1 ;  /* 0x0000000f0b037c11 */ /* 0x000fe400088f0eff */
[----:B------:R-:W-:-:S06]  /*0200*/  RPCMOV.32 Rpc.LO, R11 ;  /* 0x0000000b00007352 */ /* 0x000fcc0000000000 */
[----:B------:R-:W-:-:S05]  /*0210*/  CS2R.32 R11, SR_CgaSize ;  /* 0x00000000000b7805 */ /* 0x000fca0000008a00 */
[----:B------:R-:W-:-:S05]  /*0220*/  IMAD R11, R11, -0xa0, RZ ;  /* 0xffffff600b0b7824 */ /* 0x000fca00078e02ff */
[----:B------:R-:W-:Y:S02]  /*0230*/  R2UR UR13, R11 ;  /* 0x000000000b0d72ca */ /* 0x000fe400000e0000 */
[----:B------:R-:W-:-:S12]  /*0240*/  RPCMOV.32 R11, Rpc.LO ;  /* 0x00000000000b7353 */ /* 0x000fd80000000000 */
[----:B------:R-:W1:Y:S01]  /*0250*/  LDCU UR13, c[0x0][UR13+0x254] ;  /* 0x00004a800d0d77ac */ /* 0x000e620008000800 */
[----:B---3--:R-:W-:Y:S01]  /*0260*/  LOP3.LUT P0, RZ, R0, R13, RZ, 0xfc, !PT ;  /* 0x0000000d00ff7212 */ /* 0x008fe2000780fcff */
[----:B------:R-:W-:Y:S01]  /*0270*/  IMAD.MOV.U32 R0, RZ, RZ, RZ ;  /* 0x000000ffff007224 */ /* 0x000fe200078e00ff */
[----:B------:R-:W-:Y:S01]  /*0280*/  UISETP.NE.AND UP0, UPT, UR4, UR9, UPT ;  /* 0x000000090400728c */ /* 0x000fe2000bf05270 */
[----:B------:R-:W-:Y:S01]  /*0290*/  IMAD.WIDE R4, R11, 0x4, R4 ;  /* 0x000000040b047825 */ /* 0x000fe200078e0204 */
[----:B------:R-:W-:-:S04]  /*02a0*/  UIMAD UR4, UR7, UR6, -0x7fffffff ;  /* 0x80000001070474a4 */ /* 0x000fc8000f8e0206 */
[----:B------:R-:W-:Y:S01]  /*02b0*/  USEL UR4, UR4, 0x1, !UP0 ;  /* 0x0000000104047887 */ /* 0x000fe2000c000000 */
[----:B--2---:R-:W-:-:S04]  /*02c0*/  IMAD.WIDE R6, R11, 0x4, R6 ;  /* 0x000000040b067825 */ /* 0x004fc800078e0206 */
[----:B0-----:R-:W-:-:S07]  /*02d0*/  IMAD.WIDE R8, R11, 0x4, R8 ;  /* 0x000000040b087825 */ /* 0x001fce00078e0208 */
.L_x_29:
[----:B0-----:R-:W0:Y:S02]  /*02e0*/  LDCU.64 UR6, c[0x0][0x3a0] ;  /* 0x00007400ff0677ac */ /* 0x001e240008000a00 */
[----:B0---4-:R-:W-:-:S04]  /*02f0*/  IADD3 R14, P1, PT, R0, UR6, RZ ;  /* 0x00000006000e7c10 */ /* 0x011fc8000ff3e0ff */
[C---:B------:R-:W-:Y:S02]  /*0300*/  LEA.HI.X.SX32 R15, R0.reuse, UR7, 0x1, P1 ;  /* 0x00000007000f7c11 */ /* 0x040fe400088f0eff */
[----:B------:R-:W-:-:S03]  /*0310*/  ISETP.NE.AND P1, PT, R0, RZ, PT ;  /* 0x000000ff0000720c */ /* 0x000fc60003f25270 */
[----:B-----5:R0:W5:Y:S01]  /*0320*/  LDG.E.U8 R13, desc[UR10][R14.64+-0x1] ;  /* 0xffffff0a0e0d7981 */ /* 0x020162000c1e1100 */
[----:B------:R-:W-:Y:S09]  /*0330*/  BSSY B0, `(.L_x_17) ;  /* 0x0000080000007945 */ /* 0x000ff20003800000 */
[----:B------:R-:W-:Y:S01]  /*0340*/  @!P1 ISETP.GT.AND P2, PT, R11, RZ, PT ;  /* 0x000000ff0b00920c */ /* 0x000fe20003f44270 */
[----:B------:R0:W-:Y:S01]  /*0350*/  @!P1 STG.E desc[UR10][R4.64], R11 ;  /* 0x0000000b04009986 */ /* 0x0001e2000c10190a */
[----:B------:R-:W-:-:S02]  /*0360*/  @!P1 MOV R12, R11 ;  /* 0x0000000b000c9202 */ /* 0x000fc40000000f00 */
[----:B--23--:R-:W-:-:S05]  /*0370*/  @!P1 SEL R17, RZ, 0x2, !P2 ;  /* 0x00000002ff119807 */ /* 0x00cfca0005000000 */
[----:B------:R0:W-:Y:S04]  /*0380*/  @!P1 STG.E desc[UR10][R6.64], R17 ;  /* 0x0000001106009986 */ /* 0x0001e8000c10190a */
[----:B------:R0:W-:Y:S01]  /*0390*/  @!P1 STG.E desc[UR10][R8.64], RZ ;  /* 0x000000ff08009986 */ /* 0x0001e2000c10190a */
[----:B------:R-:W-:Y:S05]  /*03a0*/  @!P1 BRA `(.L_x_18) ;  /* 0x0000000400e09947 */ /* 0x000fea0003800000 */
[C---:B-----5:R-:W-:Y:S01]  /*03b0*/  VIADD R12, R13.reuse, 0xffffffbf ;  /* 0xffffffbf0d0c7836 */ /* 0x060fe20000000000 */
[----:B0-----:R-:W-:Y:S01]  /*03c0*/  PRMT R17, R13, 0x8880, RZ ;  /* 0x000088800d117816 */ /* 0x001fe200000000ff */
[----:B------:R-:W0:Y:S01]  /*03d0*/  LDC.64 R14, c[0x0][0x388] ;  /* 0x0000e200ff0e7b82 */ /* 0x000e220000000a00 */
[----:B------:R-:W-:Y:S05]  /*03e0*/  WARPSYNC.ALL ;  /* 0x0000000000007948 */ /* 0x000fea0003800000 */
[----:B------:R-:W-:Y:S01]  /*03f0*/  LOP3.LUT R16, R12, 0xff, RZ, 0xc0, !PT ;  /* 0x000000ff0c107812 */ /* 0x000fe200078ec0ff */
[----:B------:R-:W2:Y:S01]  /*0400*/  LDCU UR5, c[0x0][0x3b4] ;  /* 0x00007680ff0577ac */ /* 0x000ea20008000800 */
[----:B------:R-:W-:-:S02]  /*0410*/  MOV R12, R17 ;  /* 0x00000011000c7202 */ /* 0x000fc40000000f00 */
[----:B------:R-:W-:-:S03]  /*0420*/  ISETP.GE.U32.AND P2, PT, R16, 0x1a, PT ;  /* 0x0000001a1000780c */ /* 0x000fc60003f46070 */
[----:B------:R-:W-:-:S05]  /*0430*/  VIADD R12, R12, 0xffffffbf ;  /* 0xffffffbf0c0c7836 */ /* 0x000fca0000000000 */
[----:B------:R-:W-:-:S04]  /*0440*/  SEL R12, R12, 0xffffffff, !P2 ;  /* 0xffffffff0c0c7807 */ /* 0x000fc80005000000 */
[----:B------:R-:W-:-:S05]  /*0450*/  SEL R12, R12, 0xffffffff, P1 ;  /* 0xffffffff0c0c7807 */ /* 0x000fca0000800000 */
[----:B--2---:R-:W-:-:S04]  /*0460*/  IMAD R17, R12, UR5, R11 ;  /* 0x000000050c117c24 */ /* 0x004fc8000f8e020b */
[----:B0-----:R-:W-:-:S05]  /*0470*/  IMAD.WIDE R16, R17, 0x4, R14 ;  /* 0x0000000411107825 */ /* 0x001fca00078e020e */
[----:B------:R0:W2:Y:S01]  /*0480*/  LDG.E R15, desc[UR10][R16.64] ;  /* 0x0000000a100f7981 */ /* 0x0000a2000c1e1900 */
[----:B------:R-:W-:Y:S02]  /*0490*/  IADD3 R14, PT, PT, R0, -0x1, RZ ;  /* 0xffffffff000e7810 */ /* 0x000fe40007ffe0ff */
[----:B------:R-:W-:Y:S01]  /*04a0*/  LOP3.LUT P1, RZ, R11, 0x1f, RZ, 0xc0, !PT ;  /* 0x0000001f0bff7812 */ /* 0x000fe2000782c0ff */
[----:B------:R-:W3:-:S12]  /*04b0*/  SHFL.UP PT, R12, R10, 0x1, RZ ;  /* 0x042000000a0c7989 */ /* 0x000ed800000e00ff */
[----:B------:R-:W4:Y:S01]  /*04c0*/  @!P1 LDC R21, c[0x0][0x3ac] ;  /* 0x0000eb00ff159b82 */ /* 0x000f220000000800 */
[----:B------:R-:W-:Y:S01]  /*04d0*/  BSSY.RECONVERGENT B1, `(.L_x_19) ;  /* 0x0000063000017945 */ /* 0x000fe20003800200 */
[----:B----4-:R-:W-:-:S04]  /*04e0*/  @!P1 IMAD R21, R14, R21, RZ ;  /* 0x000000150e159224 */ /* 0x010fc800078e02ff */
[----:B0-----:R-:W-:-:S05]  /*04f0*/  @!P1 IMAD.WIDE R16, R21, 0x4, R4 ;  /* 0x0000000415109825 */ /* 0x001fca00078e0204 */
[----:B---3--:R0:W5:Y:S01]  /*0500*/  @!P1 LDG.E R12, desc[UR10][R16.64+-0x4] ;  /* 0xfffffc0a100c9981 */ /* 0x008162000c1e1900 */
[----:B--2---:R-:W-:-:S13]  /*0510*/  ISETP.GE.AND P2, PT, R15, 0x1, PT ;  /* 0x000000010f00780c */ /* 0x004fda0003f46270 */
[----:B------:R-:W2:Y:S08]  /*0520*/  @P2 LDC R20, c[0x0][0x3ac] ;  /* 0x0000eb00ff142b82 */ /* 0x000eb00000000800 */
[----:B------:R-:W3:Y:S01]  /*0530*/  @P2 LDC.64 R18, c[0x0][0x380] ;  /* 0x0000e000ff122b82 */ /* 0x000ee20000000a00 */
[----:B--2---:R-:W-:-:S04]  /*0540*/  @P2 IMAD R20, R14, R20, R15 ;  /* 0x000000140e142224 */ /* 0x004fc800078e020f */
[----:B------:R-:W-:Y:S01]  /*0550*/  @P2 VIADD R23, R20, 0xffffffff ;  /* 0xffffffff14172836 */ /* 0x000fe20000000000 */
[----:B------:R-:W-:-:S03]  /*0560*/  MOV R20, 0x7fffffff ;  /* 0x7fffffff00147802 */ /* 0x000fc60000000f00 */
[----:B---3--:R-:W-:-:S05]  /*0570*/  @P2 IMAD.WIDE R18, R23, 0x4, R18 ;  /* 0x0000000417122825 */ /* 0x008fca00078e0212 */
[----:B------:R0:W5:Y:S01]  /*0580*/  @P2 LDG.E R20, desc[UR10][R18.64] ;  /* 0x0000000a12142981 */ /* 0x000162000c1e1900 */
[----:B------:R-:W-:-:S13]  /*0590*/  ISETP.NE.AND P1, PT, R11, RZ, PT ;  /* 0x000000ff0b00720c */ /* 0x000fda0003f25270 */
[----:B0-----:R-:W-:Y:S05]  /*05a0*/  @P1 BRA `(.L_x_20) ;  /* 0x00000000002c1947 */ /* 0x001fea0003800000 */
[----:B------:R-:W0:Y:S01]  /*05b0*/  LDC.64 R14, c[0x0][0x3b8] ;  /* 0x0000ee00ff0e7b82 */ /* 0x000e220000000a00 */
[----:B------:R-:W2:Y:S01]  /*05c0*/  LDCU UR5, c[0x0][0x3ac] ;  /* 0x00007580ff0577ac */ /* 0x000ea20008000800 */
[----:B------:R-:W-:Y:S01]  /*05d0*/  IMAD.MOV.U32 R19, RZ, RZ, 0x3 ;  /* 0x00000003ff137424 */ /* 0x000fe200078e00ff */
[----:B-----5:R-:W-:-:S05]  /*05e0*/  MOV R12, R0 ;  /* 0x00000000000c7202 */ /* 0x020fca0000000f00 */
[----:B------:R-:W3:Y:S01]  /*05f0*/  LDC.64 R16, c[0x0][0x3c0] ;  /* 0x0000f000ff107b82 */ /* 0x000ee20000000a00 */
[----:B--2---:R-:W-:-:S04]  /*0600*/  IMAD R13, R0, UR5, RZ ;  /* 0x00000005000d7c24 */ /* 0x004fc8000f8e02ff */
[----:B0-----:R-:W-:-:S05]  /*0610*/  IMAD.WIDE R14, R13, 0x4, R14 ;  /* 0x000000040d0e7825 */ /* 0x001fca00078e020e */
[----:B------:R0:W-:Y:S01]  /*0620*/  STG.E desc[UR10][R14.64], R19 ;  /* 0x000000130e007986 */ /* 0x0001e2000c10190a */
[----:B---3--:R-:W-:-:S05]  /*0630*/  IMAD.WIDE R16, R13, 0x4, R16 ;  /* 0x000000040d107825 */ /* 0x008fca00078e0210 */
[----:B------:R0:W-:Y:S01]  /*0640*/  STG.E desc[UR10][R16.64], RZ ;  /* 0x000000ff10007986 */ /* 0x0001e2000c10190a */
[----:B------:R-:W-:Y:S05]  /*0650*/  BRA `(.L_x_21) ;  /* 0x0000000400287947 */ /* 0x000fea0003800000 */
.L_x_20:
[----:B------:R-:W2:Y:S02]  /*0660*/  LDG.E.U8 R16, desc[UR10][R2.64+-0x1] ;  /* 0xffffff0a02107981 */ /* 0x000ea4000c1e1100 */
[----:B--2---:R-:W-:-:S13]  /*0670*/  ISETP.NE.AND P1, PT, R16, R13, PT ;  /* 0x0000000d1000720c */ /* 0x004fda0003f25270 */
[----:B------:R-:W0:Y:S02]  /*0680*/  @!P1 LDC R13, c[0x0][0x3ac] ;  /* 0x0000eb00ff0d9b82 */ /* 0x000e240000000800 */
[----:B0-----:R-:W-:-:S04]  /*0690*/  @!P1 IMAD R13, R0, R13, RZ ;  /* 0x0000000d000d9224 */ /* 0x001fc800078e02ff */
[----:B------:R-:W-:-:S04]  /*06a0*/  @!P1 IMAD.WIDE R16, R13, 0x4, R6 ;  /* 0x000000040d109825 */ /* 0x000fc800078e0206 */
[----:B------:R-:W-:Y:S01]  /*06b0*/  @!P1 IMAD.WIDE R18, R13, 0x4, R8 ;  /* 0x000000040d129825 */ /* 0x000fe200078e0208 */
[----:B------:R2:W-:Y:S04]  /*06c0*/  @!P1 STG.E desc[UR10][R16.64], RZ ;  /* 0x000000ff10009986 */ /* 0x0005e8000c10190a */
[----:B------:R2:W-:Y:S01]  /*06d0*/  @!P1 STG.E desc[UR10][R18.64], RZ ;  /* 0x000000ff12009986 */ /* 0x0005e2000c10190a */
[----:B------:R-:W-:Y:S05]  /*06e0*/  @!P1 BRA `(.L_x_21) ;  /* 0x0000000400049947 */ /* 0x000fea0003800000 */
[----:B------:R-:W-:-:S13]  /*06f0*/  ISETP.NE.AND P1, PT, R15, RZ, PT ;  /* 0x000000ff0f00720c */ /* 0x000fda0003f25270 */
[----:B------:R-:W-:Y:S05]  /*0700*/  @P1 BRA `(.L_x_22) ;  /* 0x0000000000841947 */ /* 0x000fea0003800000 */
[----:B-----5:R-:W-:Y:S01]  /*0710*/  VIADD R20, R12, 0x1 ;  /* 0x000000010c147836 */ /* 0x020fe20000000000 */
[----:B------:R-:W-:Y:S01]  /*0720*/  IADD3 R12, PT, PT, R10, 0x1, RZ ;  /* 0x000000010a0c7810 */ /* 0x000fe20007ffe0ff */
[----:B------:R-:W-:-:S05]  /*0730*/  IMAD.IADD R15, R11, 0x1, R0 ;  /* 0x000000010b0f7824 */ /* 0x000fca00078e0200 */
[----:B------:R-:W-:-:S04]  /*0740*/  VIMNMX3 R15, R20, R12, R15, PT ;  /* 0x0000000c140f720f */ /* 0x000fc8000380010f */
[----:B------:R-:W-:-:S13]  /*0750*/  ISETP.NE.AND P1, PT, R15, R20, PT ;  /* 0x000000140f00720c */ /* 0x000fda0003f25270 */
[----:B------:R-:W0:Y:S01]  /*0760*/  @!P1 LDC R13, c[0x0][0x3ac] ;  /* 0x0000eb00ff0d9b82 */ /* 0x000e220000000800 */
[----:B------:R-:W-:Y:S01]  /*0770*/  @!P1 MOV R21, 0x1 ;  /* 0x0000000100159802 */ /* 0x000fe20000000f00 */
[----:B------:R-:W-:Y:S02]  /*0780*/  @!P1 IMAD.MOV.U32 R12, RZ, RZ, R20 ;  /* 0x000000ffff0c9224 */ /* 0x000fe400078e0014 */
[----:B0-----:R-:W-:-:S04]  /*0790*/  @!P1 IMAD R13, R0, R13, RZ ;  /* 0x0000000d000d9224 */ /* 0x001fc800078e02ff */
[----:B--2---:R-:W-:-:S04]  /*07a0*/  @!P1 IMAD.WIDE R16, R13, 0x4, R6 ;  /* 0x000000040d109825 */ /* 0x004fc800078e0206 */
[----:B------:R-:W-:Y:S01]  /*07b0*/  @!P1 IMAD.WIDE R18, R13, 0x4, R8 ;  /* 0x000000040d129825 */ /* 0x000fe200078e0208 */
[----:B------:R0:W-:Y:S04]  /*07c0*/  @!P1 STG.E desc[UR10][R16.64], R21 ;  /* 0x0000001510009986 */ /* 0x0001e8000c10190a */
[----:B------:R0:W-:Y:S01]  /*07d0*/  @!P1 STG.E desc[UR10][R18.64], RZ ;  /* 0x000000ff12009986 */ /* 0x0001e2000c10190a */
[----:B------:R-:W-:Y:S05]  /*07e0*/  @!P1 BRA `(.L_x_21) ;  /* 0x0000000000c49947 */ /* 0x000fea0003800000 */
[----:B------:R-:W-:-:S13]  /*07f0*/  ISETP.NE.AND P1, PT, R15, R12, PT ;  /* 0x0000000c0f00720c */ /* 0x000fda0003f25270 */
[----:B------:R-:W2:Y:S01]  /*0800*/  @!P1 LDC R13, c[0x0][0x3ac] ;  /* 0x0000eb00ff0d9b82 */ /* 0x000ea20000000800 */
[----:B0-----:R-:W-:Y:S01]  /*0810*/  @!P1 MOV R19, 0x3 ;  /* 0x0000000300139802 */ /* 0x001fe20000000f00 */
[----:B--2---:R-:W-:-:S04]  /*0820*/  @!P1 IMAD R13, R0, R13, RZ ;  /* 0x0000000d000d9224 */ /* 0x004fc800078e02ff */
[----:B------:R-:W-:-:S04]  /*0830*/  @!P1 IMAD.WIDE R16, R13, 0x4, R6 ;  /* 0x000000040d109825 */ /* 0x000fc800078e0206 */
[----:B------:R-:W-:Y:S01]  /*0840*/  @!P1 IMAD.WIDE R20, R13, 0x4, R8 ;  /* 0x000000040d149825 */ /* 0x000fe200078e0208 */
[----:B------:R0:W-:Y:S04]  /*0850*/  @!P1 STG.E desc[UR10][R16.64], R19 ;  /* 0x0000001310009986 */ /* 0x0001e8000c10190a */
[----:B------:R0:W-:Y:S01]  /*0860*/  @!P1 STG.E desc[UR10][R20.64], RZ ;  /* 0x000000ff14009986 */ /* 0x0001e2000c10190a */
[----:B------:R-:W-:Y:S05]  /*0870*/  @!P1 BRA `(.L_x_21) ;  /* 0x0000000000a09947 */ /* 0x000fea0003800000 */
[----:B------:R-:W2:Y:S01]  /*0880*/  LDCU UR5, c[0x0][0x3ac] ;  /* 0x00007580ff0577ac */ /* 0x000ea20008000800 */
[----:B------:R-:W-:Y:S02]  /*0890*/  HFMA2 R23, -RZ, RZ, 0, 2.384185791015625e-07 ;  /* 0x00000004ff177431 */ /* 0x000fe400000001ff */
[----:B0-----:R-:W-:Y:S02]  /*08a0*/  IMAD.IADD R21, R11, 0x1, R14 ;  /* 0x000000010b157824 */ /* 0x001fe400078e020e */
[----:B------:R-:W-:Y:S02]  /*08b0*/  IMAD.MOV.U32 R12, RZ, RZ, R15 ;  /* 0x000000ffff0c7224 */ /* 0x000fe400078e000f */
[----:B--2---:R-:W-:-:S04]  /*08c0*/  IMAD R13, R0, UR5, RZ ;  /* 0x00000005000d7c24 */ /* 0x004fc8000f8e02ff */
[----:B------:R-:W-:-:S04]  /*08d0*/  IMAD.WIDE R16, R13, 0x4, R6 ;  /* 0x000000040d107825 */ /* 0x000fc800078e0206 */
[----:B------:R-:W-:Y:S01]  /*08e0*/  IMAD.WIDE R18, R13, 0x4, R8 ;  /* 0x000000040d127825 */ /* 0x000fe200078e0208 */
[----:B------:R0:W-:Y:S04]  /*08f0*/  STG.E desc[UR10][R16.64], R23 ;  /* 0x0000001710007986 */ /* 0x0001e8000c10190a */
[----:B------:R0:W-:Y:S01]  /*0900*/  STG.E desc[UR10][R18.64], R21 ;  /* 0x0000001512007986 */ /* 0x0001e2000c10190a */
[----:B------:R-:W-:Y:S05]  /*0910*/  BRA `(.L_x_21) ;  /* 0x0000000000787947 */ /* 0x000fea0003800000 */
.L_x_22:
[----:B-----5:R-:W-:Y:S01]  /*0920*/  IADD3 R14, PT, PT, R12, 0x1, RZ ;  /* 0x000000010c0e7810 */ /* 0x020fe20007ffe0ff */
[----:B------:R-:W-:Y:S01]  /*0930*/  VIADD R12, R10, 0x1 ;  /* 0x000000010a0c7836 */ /* 0x000fe20000000000 */
[----:B--2---:R-:W-:-:S04]  /*0940*/  IADD3 R19, PT, PT, R20, R11, -R15 ;  /* 0x0000000b14137210 */ /* 0x004fc80007ffe80f */
[----:B------:R-:W-:-:S04]  /*0950*/  VIMNMX3 R19, R14, R12, R19, PT ;  /* 0x0000000c0e13720f */ /* 0x000fc80003800113 */
[----:B------:R-:W-:-:S13]  /*0960*/  ISETP.NE.AND P1, PT, R19, R14, PT ;  /* 0x0000000e1300720c */ /* 0x000fda0003f25270 */
[----:B------:R-:W0:Y:S01]  /*0970*/  @!P1 LDC R13, c[0x0][0x3ac] ;  /* 0x0000eb00ff0d9b82 */ /* 0x000e220000000800 */
[----:B------:R-:W-:Y:S01]  /*0980*/  @!P1 MOV R23, 0x1 ;  /* 0x0000000100179802 */ /* 0x000fe20000000f00 */
[----:B------:R-:W-:Y:S02]  /*0990*/  @!P1 IMAD.MOV.U32 R12, RZ, RZ, R14 ;  /* 0x000000ffff0c9224 */ /* 0x000fe400078e000e */
[----:B0-----:R-:W-:-:S04]  /*09a0*/  @!P1 IMAD R13, R0, R13, RZ ;  /* 0x0000000d000d9224 */ /* 0x001fc800078e02ff */
[----:B------:R-:W-:-:S04]  /*09b0*/  @!P1 IMAD.WIDE R16, R13, 0x4, R6 ;  /* 0x000000040d109825 */ /* 0x000fc800078e0206 */
[----:B------:R-:W-:Y:S01]  /*09c0*/  @!P1 IMAD.WIDE R20, R13, 0x4, R8 ;  /* 0x000000040d149825 */ /* 0x000fe200078e0208 */
[----:B------:R3:W-:Y:S04]  /*09d0*/  @!P1 STG.E desc[UR10][R16.64], R23 ;  /* 0x0000001710009986 */ /* 0x0007e8000c10190a */
[----:B------:R3:W-:Y:S01]  /*09e0*/  @!P1 STG.E desc[UR10][R20.64], RZ ;  /* 0x000000ff14009986 */ /* 0x0007e2000c10190a */
[----:B------:R-:W-:Y:S05]  /*09f0*/  @!P1 BRA `(.L_x_21) ;  /* 0x0000000000409947 */ /* 0x000fea0003800000 */
[----:B------:R-:W0:Y:S01]  /*0a00*/  LDCU UR5, c[0x0][0x3ac] ;  /* 0x00007580ff0577ac */ /* 0x000e220008000800 */
[----:B------:R-:W-:Y:S02]  /*0a10*/  ISETP.NE.AND P1, PT, R19, R12, PT ;  /* 0x0000000c1300720c */ /* 0x000fe40003f25270 */
[----:B------:R-:W-:-:S11]  /*0a20*/  LOP3.LUT R10, RZ, R15, RZ, 0x33, !PT ;  /* 0x0000000fff0a7212 */ /* 0x000fd600078e33ff */
[----:B------:R-:W-:Y:S01]  /*0a30*/  @!P1 IMAD.MOV.U32 R27, RZ, RZ, 0x3 ;  /* 0x00000003ff1b9424 */ /* 0x000fe200078e00ff */
[----:B------:R-:W-:Y:S01]  /*0a40*/  @P1 MOV R29, 0x4 ;  /* 0x00000004001d1802 */ /* 0x000fe20000000f00 */
[----:B------:R-:W-:Y:S01]  /*0a50*/  @P1 IMAD.MOV.U32 R12, RZ, RZ, R19 ;  /* 0x000000ffff0c1224 */ /* 0x000fe200078e0013 */
[----:B------:R-:W-:Y:S01]  /*0a60*/  @P1 IADD3 R25, PT, PT, R11, R10, RZ ;  /* 0x0000000a0b191210 */ /* 0x000fe20007ffe0ff */
[----:B0-----:R-:W-:-:S04]  /*0a70*/  IMAD R13, R0, UR5, RZ ;  /* 0x00000005000d7c24 */ /* 0x001fc8000f8e02ff */
[----:B------:R-:W-:-:S04]  /*0a80*/  @!P1 IMAD.WIDE R14, R13, 0x4, R6 ;  /* 0x000000040d0e9825 */ /* 0x000fc800078e0206 */
[C---:B---3--:R-:W-:Y:S01]  /*0a90*/  @!P1 IMAD.WIDE R16, R13.reuse, 0x4, R8 ;  /* 0x000000040d109825 */ /* 0x048fe200078e0208 */
[----:B------:R4:W-:Y:S03]  /*0aa0*/  @!P1 STG.E desc[UR10][R14.64], R27 ;  /* 0x0000001b0e009986 */ /* 0x0009e6000c10190a */
[C---:B------:R-:W-:Y:S01]  /*0ab0*/  @P1 IMAD.WIDE R20, R13.reuse, 0x4, R6 ;  /* 0x000000040d141825 */ /* 0x040fe200078e0206 */
[----:B------:R4:W-:Y:S03]  /*0ac0*/  @!P1 STG.E desc[UR10][R16.64], RZ ;  /* 0x000000ff10009986 */ /* 0x0009e6000c10190a */
[----:B------:R-:W-:Y:S01]  /*0ad0*/  @P1 IMAD.WIDE R22, R13, 0x4, R8 ;  /* 0x000000040d161825 */ /* 0x000fe200078e0208 */
[----:B------:R4:W-:Y:S04]  /*0ae0*/  @P1 STG.E desc[UR10][R20.64], R29 ;  /* 0x0000001d14001986 */ /* 0x0009e8000c10190a */
[----:B------:R4:W-:Y:S02]  /*0af0*/  @P1 STG.E desc[UR10][R22.64], R25 ;  /* 0x0000001916001986 */ /* 0x0009e4000c10190a */
.L_x_21:
[----:B-1----:R-:W-:Y:S05]  /*0b00*/  BSYNC.RECONVERGENT B1 ;  /* 0x0000000000017941 */ /* 0x002fea0003800200 */
.L_x_19:
[----:B0---4-:R-:W-:-:S05]  /*0b10*/  IMAD.WIDE R14, R13, 0x4, R4 ;  /* 0x000000040d0e7825 */ /* 0x011fca00078e0204 */
[----:B-----5:R4:W-:Y:S02]  /*0b20*/  STG.E desc[UR10][R14.64], R12 ;  /* 0x0000000c0e007986 */ /* 0x0209e4000c10190a */
.L_x_18:
[----:B-1----:R-:W-:Y:S05]  /*0b30*/  BSYNC B0 ;  /* 0x0000000000007941 */ /* 0x002fea0003800000 */
.L_x_17:
[----:B------:R-:W-:-:S04]  /*0b40*/  UISETP.NE.U32.AND UP0, UPT, UR12, URZ, UPT ;  /* 0x000000ff0c00728c */ /* 0x000fc8000bf05070 */
[----:B------:R-:W-:-:S09]  /*0b50*/  UISETP.NE.AND.EX UP0, UPT, UR13, URZ, UPT, UP0 ;  /* 0x000000ff0d00728c */ /* 0x000fd2000bf05300 */
[----:B------:R-:W-:Y:S05]  /*0b60*/  BRA.U !UP0, `(.L_x_23) ;  /* 0x0000000108987547 */ /* 0x000fea000b800000 */
[----:B------:R-:W-:Y:S01]  /*0b70*/  UMOV UR5, 0xffffffff ;  /* 0xffffffff00057882 */ /* 0x000fe20000000000 */
[----:B------:R-:W-:Y:S02]  /*0b80*/  MOV R10, R12 ;  /* 0x0000000c000a7202 */ /* 0x000fe40000000f00 */
[----:B------:R-:W-:Y:S05]  /*0b90*/  BRA.DIV UR5, `(.L_x_24) ;  /* 0x0000000205907947 */ /* 0x000fea000b800000 */
[----:B------:R-:W-:Y:S06]  /*0ba0*/  BAR.SYNC.DEFER_BLOCKING 0x0 ;  /* 0x0000000000007b1d */ /* 0x000fec0000010000 */
.L_x_32:
[----:B------:R-:W-:Y:S04]  /*0bb0*/  BSSY B0, `(.L_x_25) ;  /* 0x0000019000007945 */ /* 0x000fe80003800000 */
[----:B------:R-:W-:Y:S05]  /*0bc0*/  @P0 BRA `(.L_x_26) ;  /* 0x00000000005c0947 */ /* 0x000fea0003800000 */
[----:B-----5:R-:W1:Y:S01]  /*0bd0*/  S2R R13, SR_LANEID ;  /* 0x00000000000d7919 */ /* 0x020e620000000000 */
[----:B------:R-:W-:Y:S01]  /*0be0*/  VOTEU.ANY UR5, UPT, PT ;  /* 0x0000000000057886 */ /* 0x000fe200038e0100 */
[----:B----4-:R-:W-:Y:S01]  /*0bf0*/  IMAD.U32 R12, RZ, RZ, UR12 ;  /* 0x0000000cff0c7e24 */ /* 0x010fe2000f8e00ff */
[----:B--23--:R-:W-:Y:S08]  /*0c00*/  FLO.U32 R16, UR5 ;  /* 0x0000000500107d00 */ /* 0x00cff000080e0000 */
[----:B0-----:R-:W0:Y:S02]  /*0c10*/  POPC R14, UR5 ;  /* 0x00000005000e7d09 */ /* 0x001e240008000000 */
[----:B0-----:R-:W-:Y:S01]  /*0c20*/  IMAD R15, R14, UR4, RZ ;  /* 0x000000040e0f7c24 */ /* 0x001fe2000f8e02ff */
[----:B-1----:R-:W-:-:S02]  /*0c30*/  ISETP.EQ.U32.AND P1, PT, R16, R13, PT ;  /* 0x0000000d1000720c */ /* 0x002fc40003f22070 */
[----:B------:R-:W-:-:S11]  /*0c40*/  MOV R13, UR13 ;  /* 0x0000000d000d7c02 */ /* 0x000fd60008000f00 */
[----:B------:R-:W-:Y:S06]  /*0c50*/  @P1 MEMBAR.ALL.GPU ;  /* 0x0000000000001992 */ /* 0x000fec000000a000 */
[----:B------:R-:W-:-:S00]  /*0c60*/  @P1 ERRBAR ;  /* 0x00000000000019ab */ /* 0x000fc00000000000 */
[----:B------:R-:W-:Y:S06]  /*0c70*/  @P1 CGAERRBAR ;  /* 0x00000000000015ab */ /* 0x000fec0000000000 */
[----:B------:R-:W2:Y:S01]  /*0c80*/  @P1 ATOM.E.ADD.STRONG.GPU PT, R15, desc[UR10][R12.64+0x4], R15 ;  /* 0x8000040f0c0f198a */ /* 0x000ea200081ef10a */
[----:B------:R-:W0:Y:S02]  /*0c90*/  S2R R17, SR_LTMASK ;  /* 0x0000000000117919 */ /* 0x000e240000003900 */
[----:B0-----:R-:W-:-:S06]  /*0ca0*/  LOP3.LUT R17, R17, UR5, RZ, 0xc0, !PT ;  /* 0x0000000511117c12 */ /* 0x001fcc000f8ec0ff */
[----:B------:R-:W0:Y:S01]  /*0cb0*/  POPC R17, R17 ;  /* 0x0000001100117309 */ /* 0x000e220000000000 */
[----:B--2---:R-:W0:Y:S02]  /*0cc0*/  SHFL.IDX PT, R14, R15, R16, 0x1f ;  /* 0x00001f100f0e7589 */ /* 0x004e2400000e0000 */
[----:B0-----:R-:W-:-:S07]  /*0cd0*/  IMAD R14, R17, UR4, R14 ;  /* 0x00000004110e7c24 */ /* 0x001fce000f8e020e */
.L_x_27:
[----:B------:R-:W2:Y:S04]  /*0ce0*/  LD.E.STRONG.GPU R15, desc[UR10][R12.64+0x4] ;  /* 0x0000040a0c0f7980 */ /* 0x000ea8000c10f900 */
[----:B--2---:R-:W-:Y:S01]  /*0cf0*/  CCTL.IVALL ;  /* 0x00000000ff00798f */ /* 0x004fe20002000000 */
[----:B------:R-:W-:Y:S05]  /*0d00*/  YIELD ;  /* 0x0000000000007946 */ /* 0x000fea0003800000 */
[----:B------:R-:W-:-:S04]  /*0d10*/  LOP3.LUT R15, R15, R14, RZ, 0x3c, !PT ;  /* 0x0000000e0f0f7212 */ /* 0x000fc800078e3cff */
[----:B------:R-:W-:-:S13]  /*0d20*/  ISETP.GT.AND P1, PT, R15, -0x1, PT ;  /* 0xffffffff0f00780c */ /* 0x000fda0003f24270 */
[----:B------:R-:W-:Y:S05]  /*0d30*/  @P1 BRA `(.L_x_27) ;  /* 0xfffffffc00e81947 */ /* 0x000fea000383ffff */
.L_x_26:
[----:B------:R-:W-:Y:S05]  /*0d40*/  BSYNC B0 ;  /* 0x0000000000007941 */ /* 0x000fea0003800000 */
.L_x_25:
[----:B------:R-:W-:-:S03]  /*0d50*/  UMOV UR5, 0xffffffff ;  /* 0xffffffff00057882 */ /* 0x000fc60000000000 */
[----:B------:R-:W-:Y:S05]  /*0d60*/  BRA.DIV UR5, `(.L_x_28) ;  /* 0x00000002054c7947 */ /* 0x000fea000b800000 */
[----:B------:R-:W-:Y:S06]  /*0d70*/  BAR.SYNC.DEFER_BLOCKING 0x0 ;  /* 0x0000000000007b1d */ /* 0x000fec0000010000 */
.L_x_35:
[----:B------:R-:W1:Y:S01]  /*0d80*/  LDCU UR5, c[0x0][0x3a8] ;  /* 0x00007500ff0577ac */ /* 0x000e620008000800 */
[----:B------:R-:W-:-:S04]  /*0d90*/  IADD3 R0, PT, PT, R0, 0x1, RZ ;  /* 0x0000000100007810 */ /* 0x000fc80007ffe0ff */
[----:B-1----:R-:W-:-:S13]  /*0da0*/  ISETP.NE.AND P1, PT, R0, UR5, PT ;  /* 0x0000000500007c0c */ /* 0x002fda000bf25270 */
[----:B------:R-:W-:Y:S05]  /*0db0*/  @P1 BRA `(.L_x_29) ;  /* 0xfffffff400481947 */ /* 0x000fea000383ffff */
[----:B------:R-:W-:Y:S05]  /*0dc0*/  EXIT ;  /* 0x000000000000794d */ /* 0x000fea0003800000 */
.L_x_23:
[----:B------:R-:W-:Y:S05]  /*0dd0*/  BPT.TRAP 0x1 ;  /* 0x000000040000795c */ /* 0x000fea0000300000 */
.L_x_24:
[----:B0---4-:R-:W-:Y:S01]  /*0de0*/  HFMA2 R14, -RZ, RZ, 0, 0 ;  /* 0x00000000ff0e7431 */ /* 0x011fe200000001ff */
[----:B------:R-:W-:Y:S01]  /*0df0*/  BSSY B0, `(.L_x_30) ;  /* 0x0000009000007945 */ /* 0x000fe20003800000 */
[----:B-----5:R-:W-:Y:S01]  /*0e00*/  IMAD.MOV.U32 R13, RZ, RZ, 0x0 ;  /* 0x00000000ff0d7424 */ /* 0x020fe200078e00ff */
[----:B------:R-:W-:-:S07]  /*0e10*/  MOV R12, 0xffffffff ;  /* 0xffffffff000c7802 */ /* 0x000fce0000000f00 */
[----:B--23--:R-:W-:Y:S05]  /*0e20*/  WARPSYNC.COLLECTIVE.ALL `(.L_x_31) ;  /* 0x0000000000147948 */ /* 0x00cfea0003c00000 */
[----:B------:R-:W-:-:S04]  /*0e30*/  SHF.L.U32 R14, R14, 0x10, RZ ;  /* 0x000000100e0e7819 */ /* 0x000fc800000006ff */
[----:B------:R-:W-:-:S05]  /*0e40*/  LOP3.LUT R14, R14, 0xf, R13, 0xf8, !PT ;  /* 0x0000000f0e0e7812 */ /* 0x000fca00078ef80d */
[----:B------:R0:W-:Y:S02]  /*0e50*/  BAR.SYNC.DEFER_BLOCKING R14, R14 ;  /* 0x0000000e0000731d */ /* 0x0001e40000010000 */
[----:B0-----:R-:W-:-:S04]  /*0e60*/  SHF.R.U32 R14, R14, 0x10, RZ ;  /* 0x000000100e0e7819 */ /* 0x001fc800000016ff */
[----:B--23--:R-:W-:Y:S05]  /*0e70*/  ENDCOLLECTIVE ;  /* 0x000000000000791b */ /* 0x00cfea0003800000 */
.L_x_31:
[----:B------:R-:W-:Y:S05]  /*0e80*/  BSYNC B0 ;  /* 0x0000000000007941 */ /* 0x000fea0003800000 */
.L_x_30:
[----:B------:R-:W-:Y:S05]  /*0e90*/  BRA `(.L_x_32) ;  /* 0xfffffffc00447947 */ /* 0x000fea000383ffff */
.L_x_28:
        /* <DEDUP_REMOVED lines=10> */
.L_x_34:
[----:B------:R-:W-:Y:S05]  /*0f40*/  BSYNC B0 ;  /* 0x0000000000007941 */ /* 0x000fea0003800000 */
.L_x_33:
[----:B------:R-:W-:Y:S05]  /*0f50*/  BRA `(.L_x_35) ;  /* 0xfffffffc00887947 */ /* 0x000fea000383ffff */
.L_x_36:
        /* <DEDUP_REMOVED lines=10> */
.L_x_89:


//--------------------- .text._Z24calculateDMatrixAdvancedPiS_PcS0_S0_iiii --------------------------
	.section	.text._Z24calculateDMatrixAdvancedPiS_PcS0_S0_iiii,"ax",@progbits
	.align	128
        .global         _Z24calculateDMatrixAdvancedPiS_PcS0_S0_iiii
        .type           _Z24calculateDMatrixAdvancedPiS_PcS0_S0_iiii,@function
        .size           _Z24calculateDMatrixAdvancedPiS_PcS0_S0_iiii,(.L_x_90 - _Z24calculateDMatrixAdvancedPiS_PcS0_S0_iiii)
        .other          _Z24calculateDMatrixAdvancedPiS_PcS0_S0_iiii,@"STO_CUDA_ENTRY STV_DEFAULT"
_Z24calculateDMatrixAdvancedPiS_PcS0_S0_iiii:
.text._Z24calculateDMatrixAdvancedPiS_PcS0_S0_iiii:
        /* <DEDUP_REMOVED lines=12> */
[C---:B------:R-:W-:Y:S01]  /*00c0*/  VIADD R6, R0.reuse, 0xffffffff ;  /* 0xffffffff00067836 */ /* 0x040fe20000000000 */
[----:B------:R-:W3:Y:S01]  /*00d0*/  S2R R7, SR_TID.Z ;  /* 0x0000000000077919 */ /* 0x000ee20000002300 */
[C---:B------:R-:W-:Y:S01]  /*00e0*/  LOP3.LUT P0, RZ, R0.reuse, 0x1f, RZ, 0xc0, !PT ;  /* 0x0000001f00ff7812 */ /* 0x040fe2000780c0ff */
[----:B------:R-:W4:Y:S03]  /*00f0*/  LDCU UR6, c[0x0][0x374] ;  /* 0x00006e80ff0677ac */ /* 0x000f260008000800 */
[----:B------:R-:W5:Y:S01]  /*0100*/  S2UR UR9, SR_CTAID.Z ;  /* 0x00000000000979c3 */ /* 0x000f620000002700 */
[----:B------:R-:W3:Y:S01]  /*0110*/  LDCU.64 UR14, c[0x0][0x398] ;  /* 0x00007300ff0e77ac */ /* 0x000ee20008000a00 */
[----:B------:R-:W-:Y:S01]  /*0120*/  ISETP.NE.AND P0, PT, R0, RZ, !P0 ;  /* 0x000000ff0000720c */ /* 0x000fe20004705270 */
[----:B------:R-:W3:Y:S05]  /*0130*/  LDCU UR7, c[0x0][0x378] ;  /* 0x00006f00ff0777ac */ /* 0x000eea0008000800 */
[----:B------:R-:W3:Y:S01]  /*0140*/  LDC.64 R2, c[0x0][0x380] ;  /* 0x0000e000ff027b82 */ /* 0x000ee20000000a00 */
[----:B------:R-:W0:Y:S01]  /*0150*/  LDCU.64 UR10, c[0x0][0x358] ;  /* 0x00006b00ff0a77ac */ /* 0x000e220008000a00 */
[----:B--2---:R-:W-:Y:S01]  /*0160*/  UIADD3 UR5, UPT, UPT, URZ, -UR5, URZ ;  /* 0x80000005ff057290 */ /* 0x004fe2000fffe0ff */
[----:B------:R-:W-:-:S06]  /*0170*/  RPCMOV.32 Rpc.LO, R0 ;  /* 0x0000000000007352 */ /* 0x000fcc0000000000 */
[----:B------:R-:W-:-:S05]  /*0180*/  CS2R.32 R0, SR_CgaSize ;  /* 0x0000000000007805 */ /* 0x000fca0000008a00 */
[----:B------:R-:W-:-:S05]  /*0190*/  IMAD R0, R0, -0xa0, RZ ;  /* 0xffffff6000007824 */ /* 0x000fca00078e02ff */
[----:B------:R-:W-:Y:S02]  /*01a0*/  R2UR UR12, R0 ;  /* 0x00000000000c72ca */ /* 0x000fe400000e0000 */
[----:B------:R-:W-:-:S12]  /*01b0*/  RPCMOV.32 R0, Rpc.LO ;  /* 0x0000000000007353 */ /* 0x000fd80000000000 */
[----:B------:R-:W2:Y:S01]  /*01c0*/  LDCU UR12, c[0x0][UR12+0x258] ;  /* 0x00004b000c0c77ac */ /* 0x000ea20008000800 */
[----:B-1----:R-:W-:Y:S02]  /*01d0*/  UIADD3 UR4, UPT, UPT, UR4, UR8, URZ ;  /* 0x0000000804047290 */ /* 0x002fe4000fffe0ff */
[----:B----4-:R-:W-:Y:S01]  /*01e0*/  UIMAD UR6, UR5, UR6, URZ ;  /* 0x00000006050672a4 */ /* 0x010fe2000f8e02ff */
[----:B0-----:R-:W-:Y:S01]  /*01f0*/  IMAD.IADD R4, R5, 0x1, R4 ;  /* 0x0000000105047824 */ /* 0x001fe200078e0204 */
[----:B-----5:R-:W-:Y:S01]  /*0200*/  UIADD3 UR9, UPT, UPT, -UR9, URZ, URZ ;  /* 0x000000ff09097290 */ /* 0x020fe2000fffe1ff */
[----:B------:R-:W-:-:S05]  /*0210*/  CS2R.32 R5, SR_CgaSize ;  /* 0x0000000000057805 */ /* 0x000fca0000008a00 */
[----:B------:R-:W-:-:S05]  /*0220*/  IMAD R5, R5, -0xa0, RZ ;  /* 0xffffff6005057824 */ /* 0x000fca00078e02ff */
[----:B------:R-:W-:-:S14]  /*0230*/  R2UR UR13, R5 ;  /* 0x00000000050d72ca */ /* 0x000fdc00000e0000 */
[----:B------:R-:W0:Y:S01]  /*0240*/  LDCU UR13, c[0x0][UR13+0x254] ;  /* 0x00004a800d0d77ac */ /* 0x000e220008000800 */
[----:B---3--:R-:W-:Y:S01]  /*0250*/  LOP3.LUT P1, RZ, R4, R7, RZ, 0xfc, !PT ;  /* 0x0000000704ff7212 */ /* 0x008fe2000782fcff */
[----:B------:R-:W-:Y:S01]  /*0260*/  IMAD.MOV.U32 R7, RZ, RZ, RZ ;  /* 0x000000ffff077224 */ /* 0x000fe200078e00ff */
[----:B------:R-:W-:Y:S01]  /*0270*/  IADD3 R4, P2, PT, R6, UR14, RZ ;  /* 0x0000000e06047c10 */ /* 0x000fe2000ff5e0ff */
[----:B------:R-:W-:Y:S01]  /*0280*/  UISETP.NE.AND UP0, UPT, UR4, UR9, UPT ;  /* 0x000000090400728c */ /* 0x000fe2000bf05270 */
[----:B------:R-:W-:Y:S01]  /*0290*/  IMAD.WIDE R2, R0, 0x4, R2 ;  /* 0x0000000400027825 */ /* 0x000fe200078e0202 */
[----:B------:R-:W-:Y:S01]  /*02a0*/  UIMAD UR4, UR7, UR6, -0x7fffffff ;  /* 0x80000001070474a4 */ /* 0x000fe2000f8e0206 */
[----:B------:R-:W-:-:S03]  /*02b0*/  LEA.HI.X.SX32 R5, R6, UR15, 0x1, P2 ;  /* 0x0000000f06057c11 */ /* 0x000fc600090f0eff */
[----:B--2---:R-:W-:-:S12]  /*02c0*/  USEL UR4, UR4, 0x1, !UP0 ;  /* 0x0000000104047887 */ /* 0x004fd8000c000000 */
.L_x_52:
[----:B-1----:R-:W1:Y:S02]  /*02d0*/  LDCU.64 UR6, c[0x0][0x3a0] ;  /* 0x00007400ff0677ac */ /* 0x002e640008000a00 */
[----:B-1----:R-:W-:-:S04]  /*02e0*/  IADD3 R10, P2, PT, R7, UR6, RZ ;  /* 0x00000006070a7c10 */ /* 0x002fc8000ff5e0ff */
[C---:B------:R-:W-:Y:S02]  /*02f0*/  LEA.HI.X.SX32 R11, R7.reuse, UR7, 0x1, P2 ;  /* 0x00000007070b7c11 */ /* 0x040fe400090f0eff */
[----:B------:R-:W-:-:S03]  /*0300*/  ISETP.NE.AND P2, PT, R7, RZ, PT ;  /* 0x000000ff0700720c */ /* 0x000fc60003f45270 */
[----:B-----5:R1:W5:Y:S01]  /*0310*/  LDG.E.U8 R9, desc[UR10][R10.64+-0x1] ;  /* 0xffffff0a0a097981 */ /* 0x020362000c1e1100 */
[----:B------:R-:W-:Y:S09]  /*0320*/  BSSY B1, `(.L_x_37) ;  /* 0x000003a000017945 */ /* 0x000ff20003800000 */
[----:B------:R1:W-:Y:S01]  /*0330*/  @!P2 STG.E desc[UR10][R2.64], R0 ;  /* 0x000000000200a986 */ /* 0x0003e2000c10190a */
[----:B------:R-:W-:Y:S01]  /*0340*/  @!P2 MOV R21, R0 ;  /* 0x000000000015a202 */ /* 0x000fe20000000f00 */
[----:B------:R-:W-:Y:S06]  /*0350*/  @!P2 BRA `(.L_x_38) ;  /* 0x0000000000d8a947 */ /* 0x000fec0003800000 */
[----:B------:R-:W-:Y:S01]  /*0360*/  BSSY B0, `(.L_x_39) ;  /* 0x000000e000007945 */ /* 0x000fe20003800000 */
[----:B-1----:R-:W-:-:S03]  /*0370*/  VIADD R11, R7, 0xffffffff ;  /* 0xffffffff070b7836 */ /* 0x002fc60000000000 */
[----:B------:R-:W-:Y:S05]  /*0380*/  @P0 BRA `(.L_x_40) ;  /* 0x0000000000100947 */ /* 0x000fea0003800000 */
[----:B------:R-:W-:-:S03]  /*0390*/  UMOV UR5, 0xffffffff ;  /* 0xffffffff00057882 */ /* 0x000fc60000000000 */
[----:B------:R-:W-:Y:S05]  /*03a0*/  BRA.DIV UR5, `(.L_x_41) ;  /* 0x0000000605747947 */ /* 0x000fea000b800000 */
[----:B------:R2:W3:Y:S01]  /*03b0*/  SHFL.UP PT, R15, R12, 0x1, RZ ;  /* 0x042000000c0f7989 */ /* 0x0004e200000e00ff */
[----:B------:R-:W-:Y:S05]  /*03c0*/  BRA `(.L_x_42) ;  /* 0x00000000001c7947 */ /* 0x000fea0003800000 */
.L_x_40:
[----:B------:R-:W1:Y:S01]  /*03d0*/  LDC.64 R14, c[0x0][0x380] ;  /* 0x0000e000ff0e7b82 */ /* 0x000e620000000a00 */
[----:B------:R-:W-:-:S03]  /*03e0*/  UMOV UR5, 0xffffffff ;  /* 0xffffffff00057882 */ /* 0x000fc60000000000 */
[----:B------:R-:W-:Y:S05]  /*03f0*/  BRA.DIV UR5, `(.L_x_43) ;  /* 0x0000000605887947 */ /* 0x000fea000b800000 */
.L_x_57:
[----:B------:R-:W2:Y:S02]  /*0400*/  LDCU UR5, c[0x0][0x3ac] ;  /* 0x00007580ff0577ac */ /* 0x000ea40008000800 */
[----:B--2---:R-:W-:-:S04]  /*0410*/  IMAD R13, R11, UR5, R6 ;  /* 0x000000050b0d7c24 */ /* 0x004fc8000f8e0206 */
[----:B-1----:R-:W-:-:S06]  /*0420*/  IMAD.WIDE R14, R13, 0x4, R14 ;  /* 0x000000040d0e7825 */ /* 0x002fcc00078e020e */
[----:B------:R1:W5:Y:S02]  /*0430*/  LDG.E R15, desc[UR10][R14.64] ;  /* 0x0000000a0e0f7981 */ /* 0x000364000c1e1900 */
.L_x_42:
[----:B0-----:R-:W-:Y:S05]  /*0440*/  BSYNC B0 ;  /* 0x0000000000007941 */ /* 0x001fea0003800000 */
.L_x_39:
[C---:B-----5:R-:W-:Y:S01]  /*0450*/  VIADD R10, R9.reuse, 0xffffffbf ;  /* 0xffffffbf090a7836 */ /* 0x060fe20000000000 */
[----:B------:R-:W-:Y:S01]  /*0460*/  PRMT R16, R9, 0x8880, RZ ;  /* 0x0000888009107816 */ /* 0x000fe200000000ff */
[----:B--2---:R-:W0:Y:S01]  /*0470*/  LDC.64 R12, c[0x0][0x388] ;  /* 0x0000e200ff0c7b82 */ /* 0x004e220000000a00 */
[----:B------:R-:W2:Y:S02]  /*0480*/  LDCU UR5, c[0x0][0x3b4] ;  /* 0x00007680ff0577ac */ /* 0x000ea40008000800 */
[----:B-1----:R-:W-:Y:S02]  /*0490*/  LOP3.LUT R14, R10, 0xff, RZ, 0xc0, !PT ;  /* 0x000000ff0a0e7812 */ /* 0x002fe400078ec0ff */
[----:B------:R-:W-:Y:S02]  /*04a0*/  MOV R10, R16 ;  /* 0x00000010000a7202 */ /* 0x000fe40000000f00 */
[----:B------:R-:W-:-:S03]  /*04b0*/  ISETP.GE.U32.AND P3, PT, R14, 0x1a, PT ;  /* 0x0000001a0e00780c */ /* 0x000fc60003f66070 */
[----:B------:R-:W-:-:S05]  /*04c0*/  VIADD R10, R10, 0xffffffbf ;  /* 0xffffffbf0a0a7836 */ /* 0x000fca0000000000 */
[----:B------:R-:W-:-:S04]  /*04d0*/  SEL R10, R10, 0xffffffff, !P3 ;  /* 0xffffffff0a0a7807 */ /* 0x000fc80005800000 */
[----:B------:R-:W-:-:S05]  /*04e0*/  SEL R17, R10, 0xffffffff, P2 ;  /* 0xffffffff0a117807 */ /* 0x000fca0001000000 */
[----:B--2---:R-:W-:-:S04]  /*04f0*/  IMAD R17, R17, UR5, R0 ;  /* 0x0000000511117c24 */ /* 0x004fc8000f8e0200 */
[----:B0-----:R-:W-:Y:S02]  /*0500*/  IMAD.WIDE R18, R17, 0x4, R12 ;  /* 0x0000000411127825 */ /* 0x001fe400078e020c */
[----:B------:R-:W0:Y:S04]  /*0510*/  LDC R12, c[0x0][0x3ac] ;  /* 0x0000eb00ff0c7b82 */ /* 0x000e280000000800 */
[----:B------:R-:W2:Y:S01]  /*0520*/  LDG.E R18, desc[UR10][R18.64] ;  /* 0x0000000a12127981 */ /* 0x000ea2000c1e1900 */
[----:B------:R-:W-:Y:S01]  /*0530*/  ISETP.NE.AND P2, PT, R0, RZ, PT ;  /* 0x000000ff0000720c */ /* 0x000fe20003f45270 */
[----:B------:R-:W-:Y:S02]  /*0540*/  BSSY.RECONVERGENT B0, `(.L_x_44) ;  /* 0x0000016000007945 */ /* 0x000fe40003800200 */
[----:B------:R-:W1:Y:S01]  /*0550*/  LDC.64 R16, c[0x0][0x380] ;  /* 0x0000e000ff107b82 */ /* 0x000e620000000a00 */
[----:B0-----:R-:W-:-:S02]  /*0560*/  IMAD R13, R7, R12, RZ ;  /* 0x0000000c070d7224 */ /* 0x001fc400078e02ff */
[----:B--2---:R-:W-:Y:S02]  /*0570*/  IMAD R10, R11, R12, R18 ;  /* 0x0000000c0b0a7224 */ /* 0x004fe400078e0212 */
[----:B------:R-:W-:-:S04]  /*0580*/  IMAD.WIDE R12, R13, 0x4, R2 ;  /* 0x000000040d0c7825 */ /* 0x000fc800078e0202 */
[----:B------:R-:W-:-:S04]  /*0590*/  VIADD R21, R10, 0xffffffff ;  /* 0xffffffff0a157836 */ /* 0x000fc80000000000 */
[----:B-1----:R-:W-:Y:S01]  /*05a0*/  IMAD.WIDE R16, R21, 0x4, R16 ;  /* 0x0000000415107825 */ /* 0x002fe200078e0210 */
[----:B------:R-:W-:Y:S01]  /*05b0*/  MOV R21, R7 ;  /* 0x0000000700157202 */ /* 0x000fe20000000f00 */
[----:B------:R-:W-:Y:S06]  /*05c0*/  @!P2 BRA `(.L_x_45) ;  /* 0x000000000034a947 */ /* 0x000fec0003800000 */
[----:B------:R-:W2:Y:S01]  /*05d0*/  LDG.E.U8 R10, desc[UR10][R4.64] ;  /* 0x0000000a040a7981 */ /* 0x000ea2000c1e1100 */
[----:B---3--:R-:W-:Y:S01]  /*05e0*/  IMAD.MOV.U32 R21, RZ, RZ, R15 ;  /* 0x000000ffff157224 */ /* 0x008fe200078e000f */
[----:B--2---:R-:W-:-:S13]  /*05f0*/  ISETP.NE.AND P2, PT, R10, R9, PT ;  /* 0x000000090a00720c */ /* 0x004fda0003f45270 */
        /* <DEDUP_REMOVED lines=10> */
.L_x_45:
[----:B------:R-:W-:Y:S05]  /*06a0*/  BSYNC.RECONVERGENT B0 ;  /* 0x0000000000007941 */ /* 0x000fea0003800200 */
.L_x_44:
[----:B------:R2:W-:Y:S02]  /*06b0*/  STG.E desc[UR10][R12.64], R21 ;  /* 0x000000150c007986 */ /* 0x0005e4000c10190a */
.L_x_38:
[----:B0-23--:R-:W-:Y:S05]  /*06c0*/  BSYNC B1 ;  /* 0x0000000000017941 */ /* 0x00dfea0003800000 */
.L_x_37:
[----:B------:R-:W-:-:S04]  /*06d0*/  UISETP.NE.U32.AND UP0, UPT, UR12, URZ, UPT ;  /* 0x000000ff0c00728c */ /* 0x000fc8000bf05070 */
[----:B------:R-:W-:-:S09]  /*06e0*/  UISETP.NE.AND.EX UP0, UPT, UR13, URZ, UPT, UP0 ;  /* 0x000000ff0d00728c */ /* 0x000fd2000bf05300 */
[----:B------:R-:W-:Y:S05]  /*06f0*/  BRA.U !UP0, `(.L_x_46) ;  /* 0x00000001089c7547 */ /* 0x000fea000b800000 */
[----:B------:R-:W-:Y:S01]  /*0700*/  UMOV UR5, 0xffffffff ;  /* 0xffffffff00057882 */ /* 0x000fe20000000000 */
[----:B------:R-:W-:Y:S01]  /*0710*/  IMAD.MOV.U32 R8, RZ, RZ, R21 ;  /* 0x000000ffff087224 */ /* 0x000fe200078e0015 */
[----:B------:R-:W-:Y:S01]  /*0720*/  MOV R12, R21 ;  /* 0x00000015000c7202 */ /* 0x000fe20000000f00 */
[----:B------:R-:W-:Y:S06]  /*0730*/  BRA.DIV UR5, `(.L_x_47) ;  /* 0x0000000205dc7947 */ /* 0x000fec000b800000 */
[----:B------:R-:W-:Y:S06]  /*0740*/  BAR.SYNC.DEFER_BLOCKING 0x0 ;  /* 0x0000000000007b1d */ /* 0x000fec0000010000 */
.L_x_60:
[----:B------:R-:W-:Y:S04]  /*0750*/  BSSY B0, `(.L_x_48) ;  /* 0x0000019000007945 */ /* 0x000fe80003800000 */
[----:B------:R-:W-:Y:S05]  /*0760*/  @P1 BRA `(.L_x_49) ;  /* 0x00000000005c1947 */ /* 0x000fea0003800000 */
[----:B-1----:R-:W0:Y:S01]  /*0770*/  S2R R11, SR_LANEID ;  /* 0x00000000000b7919 */ /* 0x002e220000000000 */
[----:B------:R-:W-:Y:S01]  /*0780*/  VOTEU.ANY UR5, UPT, PT ;  /* 0x0000000000057886 */ /* 0x000fe200038e0100 */
[----:B------:R-:W-:Y:S01]  /*0790*/  IMAD.U32 R10, RZ, RZ, UR12 ;  /* 0x0000000cff0a7e24 */ /* 0x000fe2000f8e00ff */
[----:B------:R-:W-:Y:S08]  /*07a0*/  FLO.U32 R14, UR5 ;  /* 0x00000005000e7d00 */ /* 0x000ff000080e0000 */
[----:B-----5:R-:W1:Y:S02]  /*07b0*/  POPC R9, UR5 ;  /* 0x0000000500097d09 */ /* 0x020e640008000000 */
[----:B-1----:R-:W-:Y:S01]  /*07c0*/  IMAD R13, R9, UR4, RZ ;  /* 0x00000004090d7c24 */ /* 0x002fe2000f8e02ff */
[----:B0-----:R-:W-:Y:S01]  /*07d0*/  ISETP.EQ.U32.AND P2, PT, R14, R11, PT ;  /* 0x0000000b0e00720c */ /* 0x001fe20003f42070 */
[----:B------:R-:W-:-:S12]  /*07e0*/  IMAD.U32 R11, RZ, RZ, UR13 ;  /* 0x0000000dff0b7e24 */ /* 0x000fd8000f8e00ff */
[----:B------:R-:W-:Y:S06]  /*07f0*/  @P2 MEMBAR.ALL.GPU ;  /* 0x0000000000002992 */ /* 0x000fec000000a000 */
[----:B------:R-:W-:-:S00]  /*0800*/  @P2 ERRBAR ;  /* 0x00000000000029ab */ /* 0x000fc00000000000 */
[----:B------:R-:W-:Y:S06]  /*0810*/  @P2 CGAERRBAR ;  /* 0x00000000000025ab */ /* 0x000fec0000000000 */
[----:B------:R-:W2:Y:S01]  /*0820*/  @P2 ATOM.E.ADD.STRONG.GPU PT, R13, desc[UR10][R10.64+0x4], R13 ;  /* 0x8000040d0a0d298a */ /* 0x000ea200081ef10a */
[----:B------:R-:W0:Y:S02]  /*0830*/  S2R R15, SR_LTMASK ;  /* 0x00000000000f7919 */ /* 0x000e240000003900 */
[----:B0-----:R-:W-:-:S04]  /*0840*/  LOP3.LUT R15, R15, UR5, RZ, 0xc0, !PT ;  /* 0x000000050f0f7c12 */ /* 0x001fc8000f8ec0ff */
[----:B------:R-:W0:Y:S01]  /*0850*/  POPC R16, R15 ;  /* 0x0000000f00107309 */ /* 0x000e220000000000 */
[----:B--2---:R-:W0:Y:S02]  /*0860*/  SHFL.IDX PT, R9, R13, R14, 0x1f ;  /* 0x00001f0e0d097589 */ /* 0x004e2400000e0000 */
[----:B0-----:R-:W-:-:S07]  /*0870*/  IMAD R9, R16, UR4, R9 ;  /* 0x0000000410097c24 */ /* 0x001fce000f8e0209 */
.L_x_50:
[----:B------:R-:W2:Y:S04]  /*0880*/  LD.E.STRONG.GPU R14, desc[UR10][R10.64+0x4] ;  /* 0x0000040a0a0e7980 */ /* 0x000ea8000c10f900 */
[----:B--2---:R-:W-:Y:S01]  /*0890*/  CCTL.IVALL ;  /* 0x00000000ff00798f */ /* 0x004fe20002000000 */
[----:B------:R-:W-:Y:S05]  /*08a0*/  YIELD ;  /* 0x0000000000007946 */ /* 0x000fea0003800000 */
[----:B------:R-:W-:-:S04]  /*08b0*/  LOP3.LUT R14, R14, R9, RZ, 0x3c, !PT ;  /* 0x000000090e0e7212 */ /* 0x000fc800078e3cff */
[----:B------:R-:W-:-:S13]  /*08c0*/  ISETP.GT.AND P2, PT, R14, -0x1, PT ;  /* 0xffffffff0e00780c */ /* 0x000fda0003f44270 */
[----:B------:R-:W-:Y:S05]  /*08d0*/  @P2 BRA `(.L_x_50) ;  /* 0xfffffffc00e82947 */ /* 0x000fea000383ffff */
.L_x_49:
[----:B------:R-:W-:Y:S05]  /*08e0*/  BSYNC B0 ;  /* 0x0000000000007941 */ /* 0x000fea0003800000 */
.L_x_48:
[----:B------:R-:W-:-:S03]  /*08f0*/  UMOV UR5, 0xffffffff ;  /* 0xffffffff00057882 */ /* 0x000fc60000000000 */
[----:B------:R-:W-:Y:S05]  /*0900*/  BRA.DIV UR5, `(.L_x_51) ;  /* 0x0000000205987947 */ /* 0x000fea000b800000 */
[----:B------:R-:W-:Y:S06]  /*0910*/  BAR.SYNC.DEFER_BLOCKING 0x0 ;  /* 0x0000000000007b1d */ /* 0x000fec0000010000 */
.L_x_63:
[----:B------:R-:W0:Y:S01]  /*0920*/  LDCU UR5, c[0x0][0x3a8] ;  /* 0x00007500ff0577ac */ /* 0x000e220008000800 */
[----:B------:R-:W-:-:S04]  /*0930*/  IADD3 R7, PT, PT, R7, 0x1, RZ ;  /* 0x0000000107077810 */ /* 0x000fc80007ffe0ff */
[----:B0-----:R-:W-:-:S13]  /*0940*/  ISETP.NE.AND P2, PT, R7, UR5, PT ;  /* 0x0000000507007c0c */ /* 0x001fda000bf45270 */
[----:B------:R-:W-:Y:S05]  /*0950*/  @P2 BRA `(.L_x_52) ;  /* 0xfffffff8005c2947 */ /* 0x000fea000383ffff */
[----:B------:R-:W-:Y:S05]  /*0960*/  EXIT ;  /* 0x000000000000794d */ /* 0x000fea0003800000 */
.L_x_46:
[----:B------:R-:W-:Y:S05]  /*0970*/  BPT.TRAP 0x1 ;  /* 0x000000040000795c */ /* 0x000fea0000300000 */
.L_x_41:
[----:B------:R-:W-:Y:S01]  /*0980*/  BSSY B2, `(.L_x_53) ;  /* 0x0000007000027945 */ /* 0x000fe20003800000 */
[----:B------:R-:W-:Y:S01]  /*0990*/  IMAD.MOV.U32 R13, RZ, RZ, 0x1 ;  /* 0x00000001ff0d7424 */ /* 0x000fe200078e00ff */
[----:B-1----:R-:W-:Y:S01]  /*09a0*/  MOV R10, 0xffffffff ;  /* 0xffffffff000a7802 */ /* 0x002fe20000000f00 */
[----:B------:R-:W-:-:S07]  /*09b0*/  IMAD.MOV.U32 R17, RZ, RZ, RZ ;  /* 0x000000ffff117224 */ /* 0x000fce00078e00ff */
[----:B0----5:R-:W-:Y:S05]  /*09c0*/  WARPSYNC.COLLECTIVE R10, `(.L_x_54) ;  /* 0x000000000a087348 */ /* 0x021fea0003c00000 */
[----:B------:R1:W2:Y:S02]  /*09d0*/  SHFL.UP P3, R10, R12, R13, R17 ;  /* 0x0400000d0c0a7389 */ /* 0x0002a40000060011 */
[----:B012--5:R-:W-:Y:S05]  /*09e0*/  ENDCOLLECTIVE ;  /* 0x000000000000791b */ /* 0x027fea0003800000 */
.L_x_54:
[----:B------:R-:W-:Y:S05]  /*09f0*/  BSYNC B2 ;  /* 0x0000000000027941 */ /* 0x000fea0003800000 */
.L_x_53:
[----:B------:R-:W-:Y:S01]  /*0a00*/  IMAD.MOV.U32 R15, RZ, RZ, R10 ;  /* 0x000000ffff0f7224 */ /* 0x000fe200078e000a */
[----:B------:R-:W-:Y:S06]  /*0a10*/  BRA `(.L_x_42) ;  /* 0xfffffff800887947 */ /* 0x000fec000383ffff */
.L_x_43:
[----:B------:R-:W-:Y:S01]  /*0a20*/  HFMA2 R17, -RZ, RZ, 0, 0 ;  /* 0x00000000ff117431 */ /* 0x000fe200000001ff */
[----:B------:R-:W-:Y:S01]  /*0a30*/  BSSY B2, `(.L_x_55) ;  /* 0x0000006000027945 */ /* 0x000fe20003800000 */
[----:B------:R-:W-:Y:S02]  /*0a40*/  IMAD.MOV.U32 R13, RZ, RZ, 0x1 ;  /* 0x00000001ff0d7424 */ /* 0x000fe400078e00ff */
[----:B------:R-:W-:-:S07]  /*0a50*/  IMAD.MOV.U32 R10, RZ, RZ, -0x1 ;  /* 0xffffffffff0a7424 */ /* 0x000fce00078e00ff */
[----:B01---5:R-:W-:Y:S05]  /*0a60*/  WARPSYNC.COLLECTIVE R10, `(.L_x_56) ;  /* 0x000000000a087348 */ /* 0x023fea0003c00000 */
[----:B------:R2:W3:Y:S02]  /*0a70*/  SHFL.UP P3, R10, R12, R13, R17 ;  /* 0x0400000d0c0a7389 */ /* 0x0004e40000060011 */
[----:B0123-5:R-:W-:Y:S05]  /*0a80*/  ENDCOLLECTIVE ;  /* 0x000000000000791b */ /* 0x02ffea0003800000 */
.L_x_56:
[----:B------:R-:W-:Y:S05]  /*0a90*/  BSYNC B2 ;  /* 0x0000000000027941 */ /* 0x000fea0003800000 */
.L_x_55:
[----:B------:R-:W-:Y:S05]  /*0aa0*/  BRA `(.L_x_57) ;  /* 0xfffffff800547947 */ /* 0x000fea000383ffff */
.L_x_47:
[----:B------:R-:W-:Y:S01]  /*0ab0*/  BSSY B0, `(.L_x_58) ;  /* 0x000000a000007945 */ /* 0x000fe20003800000 */
[----:B-----5:R-:W-:Y:S01]  /*0ac0*/  IMAD.MOV.U32 R9, RZ, RZ, 0x0 ;  /* 0x00000000ff097424 */ /* 0x020fe200078e00ff */
[----:B-1----:R-:W-:Y:S01]  /*0ad0*/  MOV R11, 0x0 ;  /* 0x00000000000b7802 */ /* 0x002fe20000000f00 */
[----:B------:R-:W-:-:S07]  /*0ae0*/  IMAD.MOV.U32 R10, RZ, RZ, -0x1 ;  /* 0xffffffffff0a7424 */ /* 0x000fce00078e00ff */
[----:B------:R-:W-:Y:S05]  /*0af0*/  WARPSYNC.COLLECTIVE.ALL `(.L_x_59) ;  /* 0x0000000000147948 */ /* 0x000fea0003c00000 */
[----:B------:R-:W-:-:S04]  /*0b00*/  SHF.L.U32 R11, R11, 0x10, RZ ;  /* 0x000000100b0b7819 */ /* 0x000fc800000006ff */
[----:B------:R-:W-:-:S05]  /*0b10*/  LOP3.LUT R11, R11, 0xf, R9, 0xf8, !PT ;  /* 0x0000000f0b0b7812 */ /* 0x000fca00078ef809 */
[----:B------:R0:W-:Y:S02]  /*0b20*/  BAR.SYNC.DEFER_BLOCKING R11, R11 ;  /* 0x0000000b0000731d */ /* 0x0001e40000010000 */
[----:B0-----:R-:W-:-:S04]  /*0b30*/  SHF.R.U32 R11, R11, 0x10, RZ ;  /* 0x000000100b0b7819 */ /* 0x001fc800000016ff */
[----:B------:R-:W-:Y:S05]  /*0b40*/  ENDCOLLECTIVE ;  /* 0x000000000000791b */ /* 0x000fea0003800000 */
.L_x_59:
[----:B------:R-:W-:Y:S05]  /*0b50*/  BSYNC B0 ;  /* 0x0000000000007941 */ /* 0x000fea0003800000 */
.L_x_58:
[----:B------:R-:W-:Y:S05]  /*0b60*/  BRA `(.L_x_60) ;  /* 0xfffffff800f87947 */ /* 0x000fea000383ffff */
.L_x_51:
[----:B-1----:R-:W-:Y:S01]  /*0b70*/  HFMA2 R11, -RZ, RZ, 0, 0 ;  /* 0x00000000ff0b7431 */ /* 0x002fe200000001ff */
[----:B------:R-:W-:Y:S01]  /*0b80*/  BSSY B0, `(.L_x_61) ;  /* 0x0000009000007945 */ /* 0x000fe20003800000 */
[----:B-----5:R-:W-:Y:S02]  /*0b90*/  IMAD.MOV.U32 R9, RZ, RZ, 0x0 ;  /* 0x00000000ff097424 */ /* 0x020fe400078e00ff */
[----:B------:R-:W-:-:S07]  /*0ba0*/  IMAD.MOV.U32 R10, RZ, RZ, -0x1 ;  /* 0xffffffffff0a7424 */ /* 0x000fce00078e00ff */
[----:B------:R-:W-:Y:S05]  /*0bb0*/  WARPSYNC.COLLECTIVE.ALL `(.L_x_62) ;  /* 0x0000000000147948 */ /* 0x000fea0003c00000 */
[----:B------:R-:W-:-:S04]  /*0bc0*/  SHF.L.U32 R11, R11, 0x10, RZ ;  /* 0x000000100b0b7819 */ /* 0x000fc800000006ff */
[----:B------:R-:W-:-:S05]  /*0bd0*/  LOP3.LUT R11, R11, 0xf, R9, 0xf8, !PT ;  /* 0x0000000f0b0b7812 */ /* 0x000fca00078ef809 */
[----:B------:R0:W-:Y:S02]  /*0be0*/  BAR.SYNC.DEFER_BLOCKING R11, R11 ;  /* 0x0000000b0000731d */ /* 0x0001e40000010000 */
[----:B0-----:R-:W-:-:S04]  /*0bf0*/  SHF.R.U32 R11, R11, 0x10, RZ ;  /* 0x000000100b0b7819 */ /* 0x001fc800000016ff */
[----:B------:R-:W-:Y:S05]  /*0c00*/  ENDCOLLECTIVE ;  /* 0x000000000000791b */ /* 0x000fea0003800000 */
.L_x_62:
[----:B------:R-:W-:Y:S05]  /*0c10*/  BSYNC B0 ;  /* 0x0000000000007941 */ /* 0x000fea0003800000 */
.L_x_61:
[----:B------:R-:W-:Y:S05]  /*0c20*/  BRA `(.L_x_63) ;  /* 0xfffffffc003c7947 */ /* 0x000fea000383ffff */
.L_x_64:
        /* <DEDUP_REMOVED lines=13> */
.L_x_90:


//--------------------- .text._Z21calculateDMatrixNaivePiS_PcS0_S0_iiii --------------------------
	.section	.text._Z21calculateDMatrixNaivePiS_PcS0_S0_iiii,"ax",@progbits
	.align	128
        .global         _Z21calculateDMatrixNaivePiS_PcS0_S0_iiii
        .type           _Z21calculateDMatrixNaivePiS_PcS0_S0_iiii,@function
        .size           _Z21calculateDMatrixNaivePiS_PcS0_S0_iiii,(.L_x_91 - _Z21calculateDMatrixNaivePiS_PcS0_S0_iiii)
        .other          _Z21calculateDMatrixNaivePiS_PcS0_S0_iiii,@"STO_CUDA_ENTRY STV_DEFAULT"
_Z21calculateDMatrixNaivePiS_PcS0_S0_iiii:
.text._Z21calculateDMatrixNaivePiS_PcS0_S0_iiii:
        /* <DEDUP_REMOVED lines=12> */
[----:B------:R-:W-:Y:S01]  /*00c0*/  VIADD R0, R4, 0xffffffff ;  /* 0xffffffff04007836 */ /* 0x000fe20000000000 */
[----:B------:R-:W3:Y:S01]  /*00d0*/  S2R R5, SR_TID.Z ;  /* 0x0000000000057919 */ /* 0x000ee20000002300 */
[----:B------:R-:W4:Y:S04]  /*00e0*/  LDCU UR6, c[0x0][0x374] ;  /* 0x00006e80ff0677ac */ /* 0x000f280008000800 */
[----:B------:R-:W5:Y:S01]  /*00f0*/  S2UR UR9, SR_CTAID.Z ;  /* 0x00000000000979c3 */ /* 0x000f620000002700 */
[----:B------:R-:W3:Y:S01]  /*0100*/  LDCU.64 UR14, c[0x0][0x398] ;  /* 0x00007300ff0e77ac */ /* 0x000ee20008000a00 */
[----:B------:R-:W3:Y:S01]  /*0110*/  LDCU UR7, c[0x0][0x378] ;  /* 0x00006f00ff0777ac */ /* 0x000ee20008000800 */
        /* <DEDUP_REMOVED lines=17> */
[----:B------:R-:W-:Y:S01]  /*0230*/  HFMA2 R5, -RZ, RZ, 0, 0 ;  /* 0x00000000ff057431 */ /* 0x000fe200000001ff */
[C---:B------:R-:W-:Y:S01]  /*0240*/  IADD3 R2, P1, PT, R0.reuse, UR14, RZ ;  /* 0x0000000e00027c10 */ /* 0x040fe2000ff3e0ff */
[----:B------:R-:W-:Y:S02]  /*0250*/  UISETP.NE.AND UP0, UPT, UR4, UR9, UPT ;  /* 0x000000090400728c */ /* 0x000fe4000bf05270 */
[----:B------:R-:W-:Y:S01]  /*0260*/  UIMAD UR4, UR7, UR6, -0x7fffffff ;  /* 0x80000001070474a4 */ /* 0x000fe2000f8e0206 */
[----:B------:R-:W-:-:S03]  /*0270*/  LEA.HI.X.SX32 R3, R0, UR15, 0x1, P1 ;  /* 0x0000000f00037c11 */ /* 0x000fc600088f0eff */
[----:B--2---:R-:W-:-:S12]  /*0280*/  USEL UR4, UR4, 0x1, !UP0 ;  /* 0x0000000104047887 */ /* 0x004fd8000c000000 */
.L_x_74:
[----:B------:R-:W-:Y:S01]  /*0290*/  ISETP.NE.AND P1, PT, R5, RZ, PT ;  /* 0x000000ff0500720c */ /* 0x000fe20003f25270 */
[----:B------:R-:W-:Y:S01]  /*02a0*/  BSSY.RECONVERGENT B0, `(.L_x_65) ;  /* 0x0000034000007945 */ /* 0x000fe20003800200 */
[--C-:B0-----:R-:W-:Y:S02]  /*02b0*/  IMAD.MOV.U32 R15, RZ, RZ, R4.reuse ;  /* 0x000000ffff0f7224 */ /* 0x101fe400078e0004 */
[----:B------:R-:W-:-:S09]  /*02c0*/  IMAD.MOV.U32 R17, RZ, RZ, R4 ;  /* 0x000000ffff117224 */ /* 0x000fd200078e0004 */
[----:B------:R-:W-:Y:S05]  /*02d0*/  @!P1 BRA `(.L_x_66) ;  /* 0x0000000000c09947 */ /* 0x000fea0003800000 */
[----:B------:R-:W-:Y:S01]  /*02e0*/  ISETP.NE.AND P1, PT, R4, RZ, PT ;  /* 0x000000ff0400720c */ /* 0x000fe20003f25270 */
[----:B------:R-:W1:-:S12]  /*02f0*/  LDCU.64 UR6, c[0x0][0x3a0] ;  /* 0x00007400ff0677ac */ /* 0x000e580008000a00 */
[----:B------:R-:W2:Y:S01]  /*0300*/  @!P1 LDC R6, c[0x0][0x3ac] ;  /* 0x0000eb00ff069b82 */ /* 0x000ea20000000800 */
[----:B------:R-:W-:Y:S01]  /*0310*/  @!P1 IMAD.MOV.U32 R15, RZ, RZ, R5 ;  /* 0x000000ffff0f9224 */ /* 0x000fe200078e0005 */
[----:B-1----:R-:W-:-:S04]  /*0320*/  IADD3 R8, P2, PT, R5, UR6, RZ ;  /* 0x0000000605087c10 */ /* 0x002fc8000ff5e0ff */
[----:B------:R-:W-:Y:S01]  /*0330*/  IADD3.X R9, PT, PT, RZ, UR7, RZ, P2, !PT ;  /* 0x00000007ff097c10 */ /* 0x000fe200097fe4ff */
[----:B--2---:R-:W-:Y:S01]  /*0340*/  @!P1 IMAD R17, R5, R6, RZ ;  /* 0x0000000605119224 */ /* 0x004fe200078e02ff */
[----:B------:R-:W-:Y:S07]  /*0350*/  @!P1 BRA `(.L_x_66) ;  /* 0x0000000000a09947 */ /* 0x000fee0003800000 */
[----:B------:R-:W2:Y:S04]  /*0360*/  LDG.E.U8 R11, desc[UR10][R8.64+-0x1] ;  /* 0xffffff0a080b7981 */ /* 0x000ea8000c1e1100 */
[----:B------:R-:W2:Y:S01]  /*0370*/  LDG.E.U8 R6, desc[UR10][R2.64] ;  /* 0x0000000a02067981 */ /* 0x000ea2000c1e1100 */
[----:B------:R-:W-:Y:S01]  /*0380*/  VIADD R7, R5, 0xffffffff ;  /* 0xffffffff05077836 */ /* 0x000fe20000000000 */
[----:B--2---:R-:W-:-:S13]  /*0390*/  ISETP.NE.AND P1, PT, R6, R11, PT ;  /* 0x0000000b0600720c */ /* 0x004fda0003f25270 */
[----:B------:R-:W-:Y:S05]  /*03a0*/  @P1 BRA `(.L_x_67) ;  /* 0x00000000001c1947 */ /* 0x000fea0003800000 */
[----:B------:R-:W1:Y:S01]  /*03b0*/  LDC.64 R8, c[0x0][0x380] ;  /* 0x0000e000ff087b82 */ /* 0x000e620000000a00 */
[----:B------:R-:W2:Y:S02]  /*03c0*/  LDCU UR5, c[0x0][0x3ac] ;  /* 0x00007580ff0577ac */ /* 0x000ea40008000800 */
[----:B--2---:R-:W-:-:S04]  /*03d0*/  IMAD R7, R7, UR5, R0 ;  /* 0x0000000507077c24 */ /* 0x004fc8000f8e0200 */
[----:B-1----:R-:W-:-:S05]  /*03e0*/  IMAD.WIDE R6, R7, 0x4, R8 ;  /* 0x0000000407067825 */ /* 0x002fca00078e0208 */
[----:B------:R1:W5:Y:S01]  /*03f0*/  LDG.E R15, desc[UR10][R6.64] ;  /* 0x0000000a060f7981 */ /* 0x000362000c1e1900 */
[----:B------:R-:W-:Y:S01]  /*0400*/  IMAD R17, R5, UR5, R4 ;  /* 0x0000000505117c24 */ /* 0x000fe2000f8e0204 */
[----:B------:R-:W-:Y:S06]  /*0410*/  BRA `(.L_x_66) ;  /* 0x0000000000707947 */ /* 0x000fec0003800000 */
.L_x_67:
[----:B------:R-:W1:Y:S01]  /*0420*/  LDC.64 R8, c[0x0][0x388] ;  /* 0x0000e200ff087b82 */ /* 0x000e620000000a00 */
[----:B------:R-:W2:Y:S01]  /*0430*/  LDCU UR5, c[0x0][0x3b4] ;  /* 0x00007680ff0577ac */ /* 0x000ea20008000800 */
[----:B------:R-:W-:-:S04]  /*0440*/  IADD3 R6, PT, PT, R11, -0x41, RZ ;  /* 0xffffffbf0b067810 */ /* 0x000fc80007ffe0ff */
[----:B------:R-:W-:Y:S02]  /*0450*/  LOP3.LUT R10, R6, 0xff, RZ, 0xc0, !PT ;  /* 0x000000ff060a7812 */ /* 0x000fe400078ec0ff */
[----:B------:R-:W3:Y:S02]  /*0460*/  LDC.64 R12, c[0x0][0x380] ;  /* 0x0000e000ff0c7b82 */ /* 0x000ee40000000a00 */
[----:B------:R-:W-:-:S04]  /*0470*/  ISETP.GE.U32.AND P1, PT, R10, 0x1a, PT ;  /* 0x0000001a0a00780c */ /* 0x000fc80003f26070 */
[----:B------:R-:W-:-:S05]  /*0480*/  SEL R11, R6, 0xffffffff, !P1 ;  /* 0xffffffff060b7807 */ /* 0x000fca0004800000 */
[----:B--2---:R-:W-:Y:S01]  /*0490*/  IMAD R11, R11, UR5, R4 ;  /* 0x000000050b0b7c24 */ /* 0x004fe2000f8e0204 */
[----:B------:R-:W2:Y:S03]  /*04a0*/  LDCU UR5, c[0x0][0x3ac] ;  /* 0x00007580ff0577ac */ /* 0x000ea60008000800 */
[----:B-1----:R-:W-:-:S06]  /*04b0*/  IMAD.WIDE R8, R11, 0x4, R8 ;  /* 0x000000040b087825 */ /* 0x002fcc00078e0208 */
[----:B------:R-:W4:Y:S01]  /*04c0*/  LDG.E R8, desc[UR10][R8.64] ;  /* 0x0000000a08087981 */ /* 0x000f22000c1e1900 */
[----:B--2---:R-:W-:-:S04]  /*04d0*/  IMAD R15, R7, UR5, R4 ;  /* 0x00000005070f7c24 */ /* 0x004fc8000f8e0204 */
[----:B---3--:R-:W-:-:S05]  /*04e0*/  IMAD.WIDE R10, R15, 0x4, R12 ;  /* 0x000000040f0a7825 */ /* 0x008fca00078e020c */
[----:B------:R-:W2:Y:S01]  /*04f0*/  LDG.E R19, desc[UR10][R10.64+-0x4] ;  /* 0xfffffc0a0a137981 */ /* 0x000ea2000c1e1900 */
[----:B----4-:R-:W-:-:S13]  /*0500*/  ISETP.NE.AND P1, PT, R8, RZ, PT ;  /* 0x000000ff0800720c */ /* 0x010fda0003f25270 */
[----:B------:R-:W-:-:S04]  /*0510*/  @P1 IMAD R6, R7, UR5, R8 ;  /* 0x0000000507061c24 */ /* 0x000fc8000f8e0208 */
[----:B------:R-:W-:Y:S02]  /*0520*/  @P1 VIADD R17, R6, 0xffffffff ;  /* 0xffffffff06111836 */ /* 0x000fe40000000000 */
[----:B------:R-:W2:Y:S02]  /*0530*/  LDG.E R6, desc[UR10][R10.64] ;  /* 0x0000000a0a067981 */ /* 0x000ea4000c1e1900 */
[----:B------:R-:W-:-:S06]  /*0540*/  @P1 IMAD.WIDE R12, R17, 0x4, R12 ;  /* 0x00000004110c1825 */ /* 0x000fcc00078e020c */
[----:B------:R-:W3:Y:S01]  /*0550*/  @P1 LDG.E R13, desc[UR10][R12.64] ;  /* 0x0000000a0c0d1981 */ /* 0x000ee2000c1e1900 */
[----:B------:R-:W-:Y:S01]  /*0560*/  @P1 LOP3.LUT R8, RZ, R8, RZ, 0x33, !PT ;  /* 0x00000008ff081212 */ /* 0x000fe200078e33ff */
[----:B------:R-:W-:Y:S01]  /*0570*/  @!P1 IMAD.IADD R7, R4, 0x1, R7 ;  /* 0x0000000104079824 */ /* 0x000fe200078e0207 */
[----:B------:R-:W-:-:S04]  /*0580*/  IADD3 R17, PT, PT, R15, UR5, RZ ;  /* 0x000000050f117c10 */ /* 0x000fc8000fffe0ff */
[----:B--2---:R-:W-:Y:S02]  /*0590*/  @!P1 VIMNMX3 R7, R6, R19, R7, PT ;  /* 0x000000130607920f */ /* 0x004fe40003800107 */
[----:B---3--:R-:W-:-:S04]  /*05a0*/  @P1 IADD3 R8, PT, PT, R13, R4, R8 ;  /* 0x000000040d081210 */ /* 0x008fc80007ffe008 */
[----:B------:R-:W-:Y:S01]  /*05b0*/  @P1 VIMNMX3 R8, R6, R19, R8, PT ;  /* 0x000000130608120f */ /* 0x000fe20003800108 */
[----:B------:R-:W-:-:S04]  /*05c0*/  @!P1 VIADD R15, R7, 0x1 ;  /* 0x00000001070f9836 */ /* 0x000fc80000000000 */
[----:B------:R-:W-:-:S07]  /*05d0*/  @P1 VIADD R15, R8, 0x1 ;  /* 0x00000001080f1836 */ /* 0x000fce0000000000 */
.L_x_66:
[----:B0-----:R-:W-:Y:S05]  /*05e0*/  BSYNC.RECONVERGENT B0 ;  /* 0x0000000000007941 */ /* 0x001fea0003800200 */
.L_x_65:
[----:B-1----:R-:W0:Y:S01]  /*05f0*/  LDC.64 R6, c[0x0][0x380] ;  /* 0x0000e000ff067b82 */ /* 0x002e220000000a00 */
[----:B------:R-:W-:-:S04]  /*0600*/  UISETP.NE.U32.AND UP0, UPT, UR12, URZ, UPT ;  /* 0x000000ff0c00728c */ /* 0x000fc8000bf05070 */
[----:B------:R-:W-:Y:S01]  /*0610*/  UISETP.NE.AND.EX UP0, UPT, UR13, URZ, UPT, UP0 ;  /* 0x000000ff0d00728c */ /* 0x000fe2000bf05300 */
[----:B0-----:R-:W-:-:S05]  /*0620*/  IMAD.WIDE R6, R17, 0x4, R6 ;  /* 0x0000000411067825 */ /* 0x001fca00078e0206 */
[----:B-----5:R0:W-:Y:S03]  /*0630*/  STG.E desc[UR10][R6.64], R15 ;  /* 0x0000000f06007986 */ /* 0x0201e6000c10190a */
[----:B------:R-:W-:Y:S05]  /*0640*/  BRA.U !UP0, `(.L_x_68) ;  /* 0x0000000108947547 */ /* 0x000fea000b800000 */
[----:B------:R-:W-:-:S03]  /*0650*/  UMOV UR5, 0xffffffff ;  /* 0xffffffff00057882 */ /* 0x000fc60000000000 */
[----:B------:R-:W-:Y:S05]  /*0660*/  BRA.DIV UR5, `(.L_x_69) ;  /* 0x0000000205907947 */ /* 0x000fea000b800000 */
[----:B------:R-:W-:Y:S06]  /*0670*/  BAR.SYNC.DEFER_BLOCKING 0x0 ;  /* 0x0000000000007b1d */ /* 0x000fec0000010000 */
.L_x_77:
[----:B------:R-:W-:Y:S04]  /*0680*/  BSSY B0, `(.L_x_70) ;  /* 0x0000019000007945 */ /* 0x000fe80003800000 */
[----:B------:R-:W-:Y:S05]  /*0690*/  @P0 BRA `(.L_x_71) ;  /* 0x00000000005c0947 */ /* 0x000fea0003800000 */
[----:B0-----:R-:W0:Y:S01]  /*06a0*/  S2R R7, SR_LANEID ;  /* 0x0000000000077919 */ /* 0x001e220000000000 */
[----:B------:R-:W-:Y:S01]  /*06b0*/  VOTEU.ANY UR5, UPT, PT ;  /* 0x0000000000057886 */ /* 0x000fe200038e0100 */
[----:B------:R-:W-:Y:S01]  /*06c0*/  MOV R6, UR12 ;  /* 0x0000000c00067c02 */ /* 0x000fe20008000f00 */
[----:B------:R-:W-:Y:S08]  /*06d0*/  FLO.U32 R10, UR5 ;  /* 0x00000005000a7d00 */ /* 0x000ff000080e0000 */
[----:B------:R-:W1:Y:S02]  /*06e0*/  POPC R8, UR5 ;  /* 0x0000000500087d09 */ /* 0x000e640008000000 */
        /* <DEDUP_REMOVED lines=12> */
.L_x_72:
[----:B------:R-:W2:Y:S04]  /*07b0*/  LD.E.STRONG.GPU R9, desc[UR10][R6.64+0x4] ;  /* 0x0000040a06097980 */ /* 0x000ea8000c10f900 */
[----:B--2---:R-:W-:Y:S01]  /*07c0*/  CCTL.IVALL ;  /* 0x00000000ff00798f */ /* 0x004fe20002000000 */
[----:B------:R-:W-:Y:S05]  /*07d0*/  YIELD ;  /* 0x0000000000007946 */ /* 0x000fea0003800000 */
[----:B------:R-:W-:-:S04]  /*07e0*/  LOP3.LUT R9, R9, R8, RZ, 0x3c, !PT ;  /* 0x0000000809097212 */ /* 0x000fc800078e3cff */
[----:B------:R-:W-:-:S13]  /*07f0*/  ISETP.GT.AND P1, PT, R9, -0x1, PT ;  /* 0xffffffff0900780c */ /* 0x000fda0003f24270 */
[----:B------:R-:W-:Y:S05]  /*0800*/  @P1 BRA `(.L_x_72) ;  /* 0xfffffffc00e81947 */ /* 0x000fea000383ffff */
.L_x_71:
[----:B------:R-:W-:Y:S05]  /*0810*/  BSYNC B0 ;  /* 0x0000000000007941 */ /* 0x000fea0003800000 */
.L_x_70:
[----:B------:R-:W-:-:S03]  /*0820*/  UMOV UR5, 0xffffffff ;  /* 0xffffffff00057882 */ /* 0x000fc60000000000 */
[----:B------:R-:W-:Y:S05]  /*0830*/  BRA.DIV UR5, `(.L_x_73) ;  /* 0x00000002054c7947 */ /* 0x000fea000b800000 */
[----:B------:R-:W-:Y:S06]  /*0840*/  BAR.SYNC.DEFER_BLOCKING 0x0 ;  /* 0x0000000000007b1d */ /* 0x000fec0000010000 */
.L_x_80:
[----:B------:R-:W1:Y:S01]  /*0850*/  LDCU UR5, c[0x0][0x3a8] ;  /* 0x00007500ff0577ac */ /* 0x000e620008000800 */
[----:B------:R-:W-:-:S04]  /*0860*/  IADD3 R5, PT, PT, R5, 0x1, RZ ;  /* 0x0000000105057810 */ /* 0x000fc80007ffe0ff */
[----:B-1----:R-:W-:-:S13]  /*0870*/  ISETP.NE.AND P1, PT, R5, UR5, PT ;  /* 0x0000000505007c0c */ /* 0x002fda000bf25270 */
[----:B------:R-:W-:Y:S05]  /*0880*/  @P1 BRA `(.L_x_74) ;  /* 0xfffffff800801947 */ /* 0x000fea000383ffff */
[----:B------:R-:W-:Y:S05]  /*0890*/  EXIT ;  /* 0x000000000000794d */ /* 0x000fea0003800000 */
.L_x_68:
[----:B------:R-:W-:Y:S05]  /*08a0*/  BPT.TRAP 0x1 ;  /* 0x000000040000795c */ /* 0x000fea0000300000 */
.L_x_69:
[----:B------:R-:W-:Y:S01]  /*08b0*/  HFMA2 R8, -RZ, RZ, 0, 0 ;  /* 0x00000000ff087431 */ /* 0x000fe200000001ff */
[----:B------:R-:W-:Y:S01]  /*08c0*/  BSSY B0, `(.L_x_75) ;  /* 0x0000009000007945 */ /* 0x000fe20003800000 */
[----:B0-----:R-:W-:Y:S02]  /*08d0*/  IMAD.MOV.U32 R7, RZ, RZ, 0x0 ;  /* 0x00000000ff077424 */ /* 0x001fe400078e00ff */
[----:B------:R-:W-:-:S07]  /*08e0*/  IMAD.MOV.U32 R6, RZ, RZ, -0x1 ;  /* 0xffffffffff067424 */ /* 0x000fce00078e00ff */
[----:B------:R-:W-:Y:S05]  /*08f0*/  WARPSYNC.COLLECTIVE.ALL `(.L_x_76) ;  /* 0x0000000000147948 */ /* 0x000fea0003c00000 */
[----:B------:R-:W-:-:S04]  /*0900*/  SHF.L.U32 R8, R8, 0x10, RZ ;  /* 0x0000001008087819 */ /* 0x000fc800000006ff */
[----:B------:R-:W-:-:S05]  /*0910*/  LOP3.LUT R8, R8, 0xf, R7, 0xf8, !PT ;  /* 0x0000000f08087812 */ /* 0x000fca00078ef807 */
[----:B------:R0:W-:Y:S02]  /*0920*/  BAR.SYNC.DEFER_BLOCKING R8, R8 ;  /* 0x000000080000731d */ /* 0x0001e40000010000 */
[----:B0-----:R-:W-:-:S04]  /*0930*/  SHF.R.U32 R8, R8, 0x10, RZ ;  /* 0x0000001008087819 */ /* 0x001fc800000016ff */
[----:B------:R-:W-:Y:S05]  /*0940*/  ENDCOLLECTIVE ;  /* 0x000000000000791b */ /* 0x000fea0003800000 */
.L_x_76:
[----:B------:R-:W-:Y:S05]  /*0950*/  BSYNC B0 ;  /* 0x0000000000007941 */ /* 0x000fea0003800000 */
.L_x_75:
[----:B------:R-:W-:Y:S05]  /*0960*/  BRA `(.L_x_77) ;  /* 0xfffffffc00447947 */ /* 0x000fea000383ffff */
.L_x_73:
[----:B------:R-:W-:Y:S01]  /*0970*/  BSSY B0, `(.L_x_78) ;  /* 0x000000a000007945 */ /* 0x000fe20003800000 */
[----:B0-----:R-:W-:Y:S01]  /*0980*/  MOV R7, 0x0 ;  /* 0x0000000000077802 */ /* 0x001fe20000000f00 */
[----:B------:R-:W-:Y:S01]  /*0990*/  IMAD.MOV.U32 R8, RZ, RZ, 0x0 ;  /* 0x00000000ff087424 */ /* 0x000fe200078e00ff */
[----:B------:R-:W-:-:S07]  /*09a0*/  MOV R6, 0xffffffff ;  /* 0xffffffff00067802 */ /* 0x000fce0000000f00 */
[----:B------:R-:W-:Y:S05]  /*09b0*/  WARPSYNC.COLLECTIVE.ALL `(.L_x_79) ;  /* 0x0000000000147948 */ /* 0x000fea0003c00000 */
[----:B------:R-:W-:-:S04]  /*09c0*/  SHF.L.U32 R8, R8, 0x10, RZ ;  /* 0x0000001008087819 */ /* 0x000fc800000006ff */
[----:B------:R-:W-:-:S05]  /*09d0*/  LOP3.LUT R8, R8, 0xf, R7, 0xf8, !PT ;  /* 0x0000000f08087812 */ /* 0x000fca00078ef807 */
[----:B------:R0:W-:Y:S02]  /*09e0*/  BAR.SYNC.DEFER_BLOCKING R8, R8 ;  /* 0x000000080000731d */ /* 0x0001e40000010000 */
[----:B0-----:R-:W-:-:S04]  /*09f0*/  SHF.R.U32 R8, R8, 0x10, RZ ;  /* 0x0000001008087819 */ /* 0x001fc800000016ff */
[----:B------:R-:W-:Y:S05]  /*0a00*/  ENDCOLLECTIVE ;  /* 0x000000000000791b */ /* 0x000fea0003800000 */
.L_x_79:
[----:B------:R-:W-:Y:S05]  /*0a10*/  BSYNC B0 ;  /* 0x0000000000007941 */ /* 0x000fea0003800000 */
.L_x_78:
[----:B------:R-:W-:Y:S05]  /*0a20*/  BRA `(.L_x_80) ;  /* 0xfffffffc00887947 */ /* 0x000fea000383ffff */
.L_x_81:
        /* <DEDUP_REMOVED lines=13> */
.L_x_91:


//--------------------- .text._Z16calculateXMatrixPiPcS0_ii --------------------------
	.section	.text._Z16calculateXMatrixPiPcS0_ii,"ax",@progbits
	.align	128
        .global         _Z16calculateXMatrixPiPcS0_ii
        .type           _Z16calculateXMatrixPiPcS0_ii,@function
        .size           _Z16calculateXMatrixPiPcS0_ii,(.L_x_92 - _Z16calculateXMatrixPiPcS0_ii)
        .other          _Z16calculateXMatrixPiPcS0_ii,@"STO_CUDA_ENTRY STV_DEFAULT"
_Z16calculateXMatrixPiPcS0_ii:
.text._Z16calculateXMatrixPiPcS0_ii:
[----:B------:R-:W-:Y:S01]  /*0000*/  LDC R1, c[0x0][0x37c] ;  /* 0x0000df00ff017b82 */ /* 0x000fe20000000800 */
[----:B------:R-:W0:Y:S07]  /*0010*/  S2R R3, SR_TID.X ;  /* 0x0000000000037919 */ /* 0x000e2e0000002100 */
[----:B------:R-:W0:Y:S08]  /*0020*/  S2UR UR4, SR_CTAID.X ;  /* 0x00000000000479c3 */ /* 0x000e300000002500 */
[----:B------:R-:W0:Y:S08]  /*0030*/  LDC R6, c[0x0][0x360] ;  /* 0x0000d800ff067b82 */ /* 0x000e300000000800 */
[----:B------:R-:W1:Y:S01]  /*0040*/  LDC.64 R8, c[0x0][0x398] ;  /* 0x0000e600ff087b82 */ /* 0x000e620000000a00 */
[----:B0-----:R-:W-:-:S05]  /*0050*/  IMAD R6, R6, UR4, R3 ;  /* 0x0000000406067c24 */ /* 0x001fca000f8e0203 */
[----:B-1----:R-:W-:-:S13]  /*0060*/  ISETP.GE.AND P0, PT, R6, R8, PT ;  /* 0x000000080600720c */ /* 0x002fda0003f06270 */
[----:B------:R-:W-:Y:S05]  /*0070*/  @P0 EXIT ;  /* 0x000000000000094d */ /* 0x000fea0003800000 */
[----:B------:R-:W-:Y:S01]  /*0080*/  ISETP.GE.AND P0, PT, R9, 0x1, PT ;  /* 0x000000010900780c */ /* 0x000fe20003f06270 */
[----:B------:R-:W0:Y:S01]  /*0090*/  LDCU.64 UR4, c[0x0][0x358] ;  /* 0x00006b00ff0477ac */ /* 0x000e220008000a00 */
[----:B------:R-:W-:Y:S02]  /*00a0*/  IMAD.MOV.U32 R5, RZ, RZ, RZ ;  /* 0x000000ffff057224 */ /* 0x000fe400078e00ff */
[----:B------:R-:W-:-:S09]  /*00b0*/  IMAD R0, R6, R9, RZ ;  /* 0x0000000906007224 */ /* 0x000fd200078e02ff */
[----:B------:R-:W1:Y:S01]  /*00c0*/  @P0 LDC.64 R2, c[0x0][0x380] ;  /* 0x0000e000ff020b82 */ /* 0x000e620000000a00 */
[----:B------:R-:W-:-:S05]  /*00d0*/  @P0 IMAD.MOV.U32 R5, RZ, RZ, 0x1 ;  /* 0x00000001ff050424 */ /* 0x000fca00078e00ff */
[----:B------:R-:W-:Y:S01]  /*00e0*/  ISETP.GE.AND P1, PT, R5, R9, PT ;  /* 0x000000090500720c */ /* 0x000fe20003f26270 */
[----:B-1----:R-:W-:-:S05]  /*00f0*/  @P0 IMAD.WIDE R2, R0, 0x4, R2 ;  /* 0x0000000400020825 */ /* 0x002fca00078e0202 */
[----:B0-----:R0:W-:Y:S07]  /*0100*/  @P0 STG.E desc[UR4][R2.64], RZ ;  /* 0x000000ff02000986 */ /* 0x0011ee000c101904 */
[----:B------:R-:W-:Y:S05]  /*0110*/  @P1 EXIT ;  /* 0x000000000000194d */ /* 0x000fea0003800000 */
[----:B------:R-:W1:Y:S01]  /*0120*/  LDCU.64 UR6, c[0x0][0x388] ;  /* 0x00007100ff0677ac */ /* 0x000e620008000a00 */
[----:B0-----:R-:W-:Y:S02]  /*0130*/  IMAD.IADD R3, R5, 0x1, -R9 ;  /* 0x0000000105037824 */ /* 0x001fe400078e0a09 */
[----:B------:R-:W-:-:S03]  /*0140*/  IMAD.IADD R4, R9, 0x1, -R5 ;  /* 0x0000000109047824 */ /* 0x000fc600078e0a05 */
[----:B------:R-:W-:Y:S02]  /*0150*/  ISETP.GT.U32.AND P0, PT, R3, -0x8, PT ;  /* 0xfffffff80300780c */ /* 0x000fe40003f04070 */
[----:B------:R-:W-:Y:S02]  /*0160*/  LOP3.LUT R16, R4, 0x7, RZ, 0xc0, !PT ;  /* 0x0000000704107812 */ /* 0x000fe400078ec0ff */
[----:B-1----:R-:W-:-:S04]  /*0170*/  IADD3 R2, P1, PT, R6, UR6, RZ ;  /* 0x0000000606027c10 */ /* 0x002fc8000ff3e0ff */
[----:B------:R-:W-:-:S05]  /*0180*/  LEA.HI.X.SX32 R3, R6, UR7, 0x1, P1 ;  /* 0x0000000706037c11 */ /* 0x000fca00088f0eff */
[----:B------:R-:W-:Y:S05]  /*0190*/  @P0 BRA `(.L_x_82) ;  /* 0x00000004001c0947 */ /* 0x000fea0003800000 */
[----:B------:R-:W-:Y:S01]  /*01a0*/  LOP3.LUT R10, R4, 0xfffffff8, RZ, 0xc0, !PT ;  /* 0xfffffff8040a7812 */ /* 0x000fe200078ec0ff */
[----:B------:R-:W-:Y:S01]  /*01b0*/  VIADD R11, R5, 0x3 ;  /* 0x00000003050b7836 */ /* 0x000fe20000000000 */
[----:B------:R-:W0:Y:S01]  /*01c0*/  LDCU.64 UR6, c[0x0][0x390] ;  /* 0x00007200ff0677ac */ /* 0x000e220008000a00 */
[----:B------:R-:W-:Y:S02]  /*01d0*/  IMAD.IADD R5, R0, 0x1, R5 ;  /* 0x0000000100057824 */ /* 0x000fe400078e0205 */
[----:B------:R-:W-:Y:S01]  /*01e0*/  IMAD.MOV R10, RZ, RZ, -R10 ;  /* 0x000000ffff0a7224 */ /* 0x000fe200078e0a0a */
[----:B------:R-:W1:Y:S06]  /*01f0*/  LDCU.64 UR8, c[0x0][0x380] ;  /* 0x00007000ff0877ac */ /* 0x000e6c0008000a00 */
.L_x_83:
[----:B------:R-:W-:Y:S01]  /*0200*/  VIADD R17, R11, 0xfffffffd ;  /* 0xfffffffd0b117836 */ /* 0x000fe20000000000 */
[----:B------:R-:W2:Y:S01]  /*0210*/  LDG.E.U8 R9, desc[UR4][R2.64] ;  /* 0x0000000402097981 */ /* 0x000ea2000c1e1100 */
[----:B------:R-:W3:Y:S03]  /*0220*/  LDC.64 R14, c[0x0][0x380] ;  /* 0x0000e000ff0e7b82 */ /* 0x000ee60000000a00 */
[----:B------:R-:W-:Y:S02]  /*0230*/  SHF.R.S32.HI R19, RZ, 0x1f, R17 ;  /* 0x0000001fff137819 */ /* 0x000fe40000011411 */
[----:B0-----:R-:W-:-:S04]  /*0240*/  IADD3 R6, P0, PT, R17, UR6, RZ ;  /* 0x0000000611067c10 */ /* 0x001fc8000ff1e0ff */
[----:B------:R-:W-:-:S05]  /*0250*/  IADD3.X R7, PT, PT, R19, UR7, RZ, P0, !PT ;  /* 0x0000000713077c10 */ /* 0x000fca00087fe4ff */
[----:B------:R-:W2:Y:S01]  /*0260*/  LDG.E.U8 R8, desc[UR4][R6.64+-0x1] ;  /* 0xffffff0406087981 */ /* 0x000ea2000c1e1100 */
[----:B------:R-:W-:Y:S02]  /*0270*/  IMAD.MOV.U32 R13, RZ, RZ, R17 ;  /* 0x000000ffff0d7224 */ /* 0x000fe400078e0011 */
[----:B---3--:R-:W-:Y:S01]  /*0280*/  IMAD.WIDE R14, R5, 0x4, R14 ;  /* 0x00000004050e7825 */ /* 0x008fe200078e020e */
[----:B--2---:R-:W-:-:S13]  /*0290*/  ISETP.NE.AND P0, PT, R8, R9, PT ;  /* 0x000000090800720c */ /* 0x004fda0003f05270 */
[----:B------:R-:W2:Y:S04]  /*02a0*/  @P0 LDG.E R13, desc[UR4][R14.64+-0x4] ;  /* 0xfffffc040e0d0981 */ /* 0x000ea8000c1e1900 */
[----:B--2---:R-:W-:Y:S04]  /*02b0*/  @P0 STG.E desc[UR4][R14.64], R13 ;  /* 0x0000000d0e000986 */ /* 0x004fe8000c101904 */
[----:B------:R0:W-:Y:S04]  /*02c0*/  @!P0 STG.E desc[UR4][R14.64], R13 ;  /* 0x0000000d0e008986 */ /* 0x0001e8000c101904 */
[----:B------:R-:W2:Y:S04]  /*02d0*/  LDG.E.U8 R8, desc[UR4][R6.64] ;  /* 0x0000000406087981 */ /* 0x000ea8000c1e1100 */
[----:B------:R-:W2:Y:S01]  /*02e0*/  LDG.E.U8 R9, desc[UR4][R2.64] ;  /* 0x0000000402097981 */ /* 0x000ea2000c1e1100 */
[----:B------:R-:W-:-:S02]  /*02f0*/  IADD3 R12, P1, PT, R0, R17, RZ ;  /* 0x00000011000c7210 */ /* 0x000fc40007f3e0ff */
[----:B--2---:R-:W-:Y:S02]  /*0300*/  ISETP.NE.AND P0, PT, R8, R9, PT ;  /* 0x000000090800720c */ /* 0x004fe40003f05270 */
[----:B------:R-:W-:Y:S02]  /*0310*/  LEA.HI.X.SX32 R9, R0, R19, 0x1, P1 ;  /* 0x0000001300097211 */ /* 0x000fe400008f0eff */
[----:B-1----:R-:W-:-:S04]  /*0320*/  LEA R8, P1, R12, UR8, 0x2 ;  /* 0x000000080c087c11 */ /* 0x002fc8000f8210ff */
[----:B------:R-:W-:-:S05]  /*0330*/  LEA.HI.X R9, R12, UR9, R9, 0x2, P1 ;  /* 0x000000090c097c11 */ /* 0x000fca00088f1409 */
[----:B------:R-:W-:Y:S01]  /*0340*/  @P0 STG.E desc[UR4][R8.64+0x4], R13 ;  /* 0x0000040d08000986 */ /* 0x000fe2000c101904 */
[----:B0-----:R-:W-:-:S05]  /*0350*/  @!P0 VIADD R13, R11, 0xfffffffe ;  /* 0xfffffffe0b0d8836 */ /* 0x001fca0000000000 */
[----:B------:R0:W-:Y:S04]  /*0360*/  @!P0 STG.E desc[UR4][R8.64+0x4], R13 ;  /* 0x0000040d08008986 */ /* 0x0001e8000c101904 */
[----:B------:R-:W2:Y:S04]  /*0370*/  LDG.E.U8 R12, desc[UR4][R6.64+0x1] ;  /* 0x00000104060c7981 */ /* 0x000ea8000c1e1100 */
[----:B------:R-:W2:Y:S02]  /*0380*/  LDG.E.U8 R15, desc[UR4][R2.64] ;  /* 0x00000004020f7981 */ /* 0x000ea4000c1e1100 */
[----:B--2---:R-:W-:-:S13]  /*0390*/  ISETP.NE.AND P0, PT, R12, R15, PT ;  /* 0x0000000f0c00720c */ /* 0x004fda0003f05270 */
[----:B------:R-:W-:Y:S01]  /*03a0*/  @P0 STG.E desc[UR4][R8.64+0x8], R13 ;  /* 0x0000080d08000986 */ /* 0x000fe2000c101904 */
[----:B0-----:R-:W-:-:S05]  /*03b0*/  @!P0 VIADD R13, R11, 0xffffffff ;  /* 0xffffffff0b0d8836 */ /* 0x001fca0000000000 */
[----:B------:R0:W-:Y:S04]  /*03c0*/  @!P0 STG.E desc[UR4][R8.64+0x8], R13 ;  /* 0x0000080d08008986 */ /* 0x0001e8000c101904 */
[----:B------:R-:W2:Y:S04]  /*03d0*/  LDG.E.U8 R12, desc[UR4][R6.64+0x2] ;  /* 0x00000204060c7981 */ /* 0x000ea8000c1e1100 */
[----:B------:R-:W2:Y:S02]  /*03e0*/  LDG.E.U8 R15, desc[UR4][R2.64] ;  /* 0x00000004020f7981 */ /* 0x000ea4000c1e1100 */
[----:B--2---:R-:W-:-:S13]  /*03f0*/  ISETP.NE.AND P0, PT, R12, R15, PT ;  /* 0x0000000f0c00720c */ /* 0x004fda0003f05270 */
[----:B------:R1:W-:Y:S04]  /*0400*/  @P0 STG.E desc[UR4][R8.64+0xc], R13 ;  /* 0x00000c0d08000986 */ /* 0x0003e8000c101904 */
[----:B------:R-:W-:Y:S04]  /*0410*/  @!P0 STG.E desc[UR4][R8.64+0xc], R11 ;  /* 0x00000c0b08008986 */ /* 0x000fe8000c101904 */
[----:B------:R-:W2:Y:S04]  /*0420*/  LDG.E.U8 R12, desc[UR4][R6.64+0x3] ;  /* 0x00000304060c7981 */ /* 0x000ea8000c1e1100 */
[----:B------:R-:W2:Y:S01]  /*0430*/  LDG.E.U8 R15, desc[UR4][R2.64] ;  /* 0x00000004020f7981 */ /* 0x000ea2000c1e1100 */
[----:B0-----:R-:W-:Y:S01]  /*0440*/  @!P0 IMAD.MOV.U32 R13, RZ, RZ, R11 ;  /* 0x000000ffff0d8224 */ /* 0x001fe200078e000b */
[----:B--2---:R-:W-:-:S13]  /*0450*/  ISETP.NE.AND P1, PT, R12, R15, PT ;  /* 0x0000000f0c00720c */ /* 0x004fda0003f25270 */
[----:B------:R-:W-:Y:S01]  /*0460*/  @P1 STG.E desc[UR4][R8.64+0x10], R13 ;  /* 0x0000100d08001986 */ /* 0x000fe2000c101904 */
[----:B-1----:R-:W-:-:S05]  /*0470*/  @!P1 VIADD R13, R11, 0x1 ;  /* 0x000000010b0d9836 */ /* 0x002fca0000000000 */
        /* <DEDUP_REMOVED lines=10> */
[----:B------:R2:W-:Y:S01]  /*0520*/  @P0 STG.E desc[UR4][R8.64+0x18], R13 ;  /* 0x0000180d08000986 */ /* 0x0005e2000c101904 */
[----:B0-----:R-:W-:-:S05]  /*0530*/  @!P0 VIADD R13, R11, 0x3 ;  /* 0x000000030b0d8836 */ /* 0x001fca0000000000 */
[----:B------:R2:W-:Y:S04]  /*0540*/  @!P0 STG.E desc[UR4][R8.64+0x18], R13 ;  /* 0x0000180d08008986 */ /* 0x0005e8000c101904 */
[----:B------:R-:W3:Y:S04]  /*0550*/  LDG.E.U8 R12, desc[UR4][R6.64+0x6] ;  /* 0x00000604060c7981 */ /* 0x000ee8000c1e1100 */
[----:B------:R-:W3:Y:S01]  /*0560*/  LDG.E.U8 R15, desc[UR4][R2.64] ;  /* 0x00000004020f7981 */ /* 0x000ee2000c1e1100 */
[----:B------:R-:W-:Y:S02]  /*0570*/  VIADD R10, R10, 0x8 ;  /* 0x000000080a0a7836 */ /* 0x000fe40000000000 */
[----:B------:R-:W-:Y:S01]  /*0580*/  VIADD R5, R5, 0x8 ;  /* 0x0000000805057836 */ /* 0x000fe20000000000 */
[----:B---3--:R-:W-:-:S13]  /*0590*/  ISETP.NE.AND P0, PT, R12, R15, PT ;  /* 0x0000000f0c00720c */ /* 0x008fda0003f05270 */
[C---:B------:R-:W-:Y:S01]  /*05a0*/  @!P0 VIADD R15, R11.reuse, 0x4 ;  /* 0x000000040b0f8836 */ /* 0x040fe20000000000 */
[----:B------:R2:W-:Y:S04]  /*05b0*/  @P0 STG.E desc[UR4][R8.64+0x1c], R13 ;  /* 0x00001c0d08000986 */ /* 0x0005e8000c101904 */
[----:B------:R2:W-:Y:S01]  /*05c0*/  @!P0 STG.E desc[UR4][R8.64+0x1c], R15 ;  /* 0x00001c0f08008986 */ /* 0x0005e2000c101904 */
[----:B------:R-:W-:Y:S01]  /*05d0*/  ISETP.NE.AND P0, PT, R10, RZ, PT ;  /* 0x000000ff0a00720c */ /* 0x000fe20003f05270 */
[----:B------:R-:W-:-:S12]  /*05e0*/  VIADD R11, R11, 0x8 ;  /* 0x000000080b0b7836 */ /* 0x000fd80000000000 */
[----:B--2---:R-:W-:Y:S05]  /*05f0*/  @P0 BRA `(.L_x_83) ;  /* 0xfffffffc00000947 */ /* 0x004fea000383ffff */
[----:B------:R-:W-:-:S07]  /*0600*/  VIADD R5, R11, 0xfffffffd ;  /* 0xfffffffd0b057836 */ /* 0x000fce0000000000 */
.L_x_82:
[----:B------:R-:W-:-:S13]  /*0610*/  ISETP.NE.AND P0, PT, R16, RZ, PT ;  /* 0x000000ff1000720c */ /* 0x000fda0003f05270 */
[----:B------:R-:W-:Y:S05]  /*0620*/  @!P0 EXIT ;  /* 0x000000000000894d */ /* 0x000fea0003800000 */
[----:B------:R-:W-:Y:S02]  /*0630*/  ISETP.GE.U32.AND P1, PT, R16, 0x4, PT ;  /* 0x000000041000780c */ /* 0x000fe40003f26070 */
[----:B------:R-:W-:-:S04]  /*0640*/  LOP3.LUT R14, R4, 0x3, RZ, 0xc0, !PT ;  /* 0x00000003040e7812 */ /* 0x000fc800078ec0ff */
[----:B------:R-:W-:-:S07]  /*0650*/  ISETP.NE.AND P0, PT, R14, RZ, PT ;  /* 0x000000ff0e00720c */ /* 0x000fce0003f05270 */
[----:B------:R-:W-:Y:S06]  /*0660*/  @!P1 BRA `(.L_x_84) ;  /* 0x0000000000989947 */ /* 0x000fec0003800000 */
[----:B------:R-:W0:Y:S01]  /*0670*/  LDCU.64 UR6, c[0x0][0x390] ;  /* 0x00007200ff0677ac */ /* 0x000e220008000a00 */
[----:B------:R-:W-:Y:S01]  /*0680*/  SHF.R.S32.HI R17, RZ, 0x1f, R5 ;  /* 0x0000001fff117819 */ /* 0x000fe20000011405 */
[----:B------:R-:W2:Y:S01]  /*0690*/  LDG.E.U8 R11, desc[UR4][R2.64] ;  /* 0x00000004020b7981 */ /* 0x000ea2000c1e1100 */
[----:B------:R-:W1:Y:S01]  /*06a0*/  LDC.64 R8, c[0x0][0x380] ;  /* 0x0000e000ff087b82 */ /* 0x000e620000000a00 */
[----:B0-----:R-:W-:-:S04]  /*06b0*/  IADD3 R6, P1, PT, R5, UR6, RZ ;  /* 0x0000000605067c10 */ /* 0x001fc8000ff3e0ff */
[----:B------:R-:W-:Y:S01]  /*06c0*/  IADD3.X R7, PT, PT, R17, UR7, RZ, P1, !PT ;  /* 0x0000000711077c10 */ /* 0x000fe20008ffe4ff */
[----:B------:R-:W0:Y:S04]  /*06d0*/  LDCU.64 UR6, c[0x0][0x380] ;  /* 0x00007000ff0677ac */ /* 0x000e280008000a00 */
[----:B------:R-:W2:Y:S02]  /*06e0*/  LDG.E.U8 R10, desc[UR4][R6.64+-0x1] ;  /* 0xffffff04060a7981 */ /* 0x000ea4000c1e1100 */
[----:B--2---:R-:W-:Y:S01]  /*06f0*/  ISETP.NE.AND P1, PT, R10, R11, PT ;  /* 0x0000000b0a00720c */ /* 0x004fe20003f25270 */
[----:B------:R-:W-:-:S04]  /*0700*/  IMAD.IADD R11, R0, 0x1, R5 ;  /* 0x00000001000b7824 */ /* 0x000fc800078e0205 */
[----:B-1----:R-:W-:-:S08]  /*0710*/  IMAD.WIDE R10, R11, 0x4, R8 ;  /* 0x000000040b0a7825 */ /* 0x002fd000078e0208 */
[----:B------:R-:W2:Y:S04]  /*0720*/  @P1 LDG.E R13, desc[UR4][R10.64+-0x4] ;  /* 0xfffffc040a0d1981 */ /* 0x000ea8000c1e1900 */
[----:B--2---:R1:W-:Y:S04]  /*0730*/  @P1 STG.E desc[UR4][R10.64], R13 ;  /* 0x0000000d0a001986 */ /* 0x0043e8000c101904 */
[----:B------:R-:W-:Y:S04]  /*0740*/  @!P1 STG.E desc[UR4][R10.64], R5 ;  /* 0x000000050a009986 */ /* 0x000fe8000c101904 */
[----:B------:R-:W2:Y:S04]  /*0750*/  LDG.E.U8 R8, desc[UR4][R6.64] ;  /* 0x0000000406087981 */ /* 0x000ea8000c1e1100 */
[----:B------:R-:W2:Y:S02]  /*0760*/  LDG.E.U8 R9, desc[UR4][R2.64] ;  /* 0x0000000402097981 */ /* 0x000ea4000c1e1100 */
[----:B--2---:R-:W-:-:S13]  /*0770*/  ISETP.NE.AND P1, PT, R8, R9, PT ;  /* 0x000000090800720c */ /* 0x004fda0003f25270 */
[----:B------:R-:W2:Y:S01]  /*0780*/  @P1 LDG.E R15, desc[UR4][R10.64] ;  /* 0x000000040a0f1981 */ /* 0x000ea2000c1e1900 */
[----:B------:R-:W-:-:S04]  /*0790*/  IADD3 R9, P2, PT, R0, R5, RZ ;  /* 0x0000000500097210 */ /* 0x000fc80007f5e0ff */
[----:B------:R-:W-:Y:S02]  /*07a0*/  LEA.HI.X.SX32 R12, R0, R17, 0x1, P2 ;  /* 0x00000011000c7211 */ /* 0x000fe400010f0eff */
[----:B0-----:R-:W-:-:S04]  /*07b0*/  LEA R8, P2, R9, UR6, 0x2 ;  /* 0x0000000609087c11 */ /* 0x001fc8000f8410ff */
[----:B------:R-:W-:-:S05]  /*07c0*/  LEA.HI.X R9, R9, UR7, R12, 0x2, P2 ;  /* 0x0000000709097c11 */ /* 0x000fca00090f140c */
[----:B--2---:R-:W-:Y:S01]  /*07d0*/  @P1 STG.E desc[UR4][R8.64+0x4], R15 ;  /* 0x0000040f08001986 */ /* 0x004fe2000c101904 */
[----:B------:R-:W-:-:S05]  /*07e0*/  @!P1 VIADD R15, R5, 0x1 ;  /* 0x00000001050f9836 */ /* 0x000fca0000000000 */
[----:B------:R0:W-:Y:S04]  /*07f0*/  @!P1 STG.E desc[UR4][R8.64+0x4], R15 ;  /* 0x0000040f08009986 */ /* 0x0001e8000c101904 */
[----:B------:R-:W2:Y:S04]  /*0800*/  LDG.E.U8 R12, desc[UR4][R6.64+0x1] ;  /* 0x00000104060c7981 */ /* 0x000ea8000c1e1100 */
[----:B-1----:R-:W2:Y:S02]  /*0810*/  LDG.E.U8 R13, desc[UR4][R2.64] ;  /* 0x00000004020d7981 */ /* 0x002ea4000c1e1100 */
[----:B--2---:R-:W-:-:S13]  /*0820*/  ISETP.NE.AND P1, PT, R12, R13, PT ;  /* 0x0000000d0c00720c */ /* 0x004fda0003f25270 */
[----:B------:R1:W-:Y:S01]  /*0830*/  @P1 STG.E desc[UR4][R8.64+0x8], R15 ;  /* 0x0000080f08001986 */ /* 0x0003e2000c101904 */
[----:B0-----:R-:W-:-:S05]  /*0840*/  @!P1 VIADD R15, R5, 0x2 ;  /* 0x00000002050f9836 */ /* 0x001fca0000000000 */
[----:B------:R1:W-:Y:S04]  /*0850*/  @!P1 STG.E desc[UR4][R8.64+0x8], R15 ;  /* 0x0000080f08009986 */ /* 0x0003e8000c101904 */
[----:B------:R-:W2:Y:S04]  /*0860*/  LDG.E.U8 R10, desc[UR4][R6.64+0x2] ;  /* 0x00000204060a7981 */ /* 0x000ea8000c1e1100 */
[----:B------:R-:W2:Y:S02]  /*0870*/  LDG.E.U8 R11, desc[UR4][R2.64] ;  /* 0x00000004020b7981 */ /* 0x000ea4000c1e1100 */
[----:B--2---:R-:W-:-:S13]  /*0880*/  ISETP.NE.AND P1, PT, R10, R11, PT ;  /* 0x0000000b0a00720c */ /* 0x004fda0003f25270 */
[C---:B------:R-:W-:Y:S01]  /*0890*/  @!P1 VIADD R11, R5.reuse, 0x3 ;  /* 0x00000003050b9836 */ /* 0x040fe20000000000 */
[----:B------:R1:W-:Y:S04]  /*08a0*/  @P1 STG.E desc[UR4][R8.64+0xc], R15 ;  /* 0x00000c0f08001986 */ /* 0x0003e8000c101904 */
[----:B------:R1:W-:Y:S01]  /*08b0*/  @!P1 STG.E desc[UR4][R8.64+0xc], R11 ;  /* 0x00000c0b08009986 */ /* 0x0003e2000c101904 */
[----:B------:R-:W-:-:S07]  /*08c0*/  VIADD R5, R5, 0x4 ;  /* 0x0000000405057836 */ /* 0x000fce0000000000 */
.L_x_84:
[----:B------:R-:W-:Y:S05]  /*08d0*/  @!P0 EXIT ;  /* 0x000000000000894d */ /* 0x000fea0003800000 */
[----:B------:R-:W-:Y:S02]  /*08e0*/  ISETP.NE.AND P1, PT, R14, 0x1, PT ;  /* 0x000000010e00780c */ /* 0x000fe40003f25270 */
[----:B------:R-:W-:-:S04]  /*08f0*/  LOP3.LUT R4, R4, 0x1, RZ, 0xc0, !PT ;  /* 0x0000000104047812 */ /* 0x000fc800078ec0ff */
[----:B------:R-:W-:-:S07]  /*0900*/  ISETP.NE.U32.AND P0, PT, R4, 0x1, PT ;  /* 0x000000010400780c */ /* 0x000fce0003f05070 */
[----:B------:R-:W-:Y:S06]  /*0910*/  @!P1 BRA `(.L_x_85) ;  /* 0x0000000000689947 */ /* 0x000fec0003800000 */
[----:B------:R-:W0:Y:S01]  /*0920*/  LDCU.64 UR6, c[0x0][0x390] ;  /* 0x00007200ff0677ac */ /* 0x000e220008000a00 */
[----:B------:R-:W-:Y:S01]  /*0930*/  SHF.R.S32.HI R17, RZ, 0x1f, R5 ;  /* 0x0000001fff117819 */ /* 0x000fe20000011405 */
[----:B-1----:R-:W2:Y:S01]  /*0940*/  LDG.E.U8 R11, desc[UR4][R2.64] ;  /* 0x00000004020b7981 */ /* 0x002ea2000c1e1100 */
        /* <DEDUP_REMOVED lines=10> */
[----:B------:R2:W-:Y:S04]  /*09f0*/  @!P1 STG.E desc[UR4][R10.64], R5 ;  /* 0x000000050a009986 */ /* 0x0005e8000c101904 */
[----:B------:R-:W3:Y:S04]  /*0a00*/  LDG.E.U8 R4, desc[UR4][R8.64] ;  /* 0x0000000408047981 */ /* 0x000ee8000c1e1100 */
[----:B------:R-:W3:Y:S02]  /*0a10*/  LDG.E.U8 R7, desc[UR4][R2.64] ;  /* 0x0000000402077981 */ /* 0x000ee4000c1e1100 */
[----:B---3--:R-:W-:-:S13]  /*0a20*/  ISETP.NE.AND P1, PT, R4, R7, PT ;  /* 0x000000070400720c */ /* 0x008fda0003f25270 */
[----:B------:R-:W3:Y:S01]  /*0a30*/  @P1 LDG.E R15, desc[UR4][R10.64] ;  /* 0x000000040a0f1981 */ /* 0x000ee2000c1e1900 */
[----:B------:R-:W-:-:S04]  /*0a40*/  IADD3 R4, P2, PT, R0, R5, RZ ;  /* 0x0000000500047210 */ /* 0x000fc80007f5e0ff */
[----:B------:R-:W-:Y:S02]  /*0a50*/  LEA.HI.X.SX32 R7, R0, R17, 0x1, P2 ;  /* 0x0000001100077211 */ /* 0x000fe400010f0eff */
[----:B0-----:R-:W-:Y:S01]  /*0a60*/  LEA R6, P2, R4, UR6, 0x2 ;  /* 0x0000000604067c11 */ /* 0x001fe2000f8410ff */
[----:B-1----:R-:W-:-:S03]  /*0a70*/  @!P1 VIADD R13, R5, 0x1 ;  /* 0x00000001050d9836 */ /* 0x002fc60000000000 */
[----:B------:R-:W-:Y:S01]  /*0a80*/  LEA.HI.X R7, R4, UR7, R7, 0x2, P2 ;  /* 0x0000000704077c11 */ /* 0x000fe200090f1407 */
[----:B--2---:R-:W-:-:S04]  /*0a90*/  VIADD R5, R5, 0x2 ;  /* 0x0000000205057836 */ /* 0x004fc80000000000 */
[----:B---3--:R0:W-:Y:S04]  /*0aa0*/  @P1 STG.E desc[UR4][R6.64+0x4], R15 ;  /* 0x0000040f06001986 */ /* 0x0081e8000c101904 */
[----:B------:R0:W-:Y:S02]  /*0ab0*/  @!P1 STG.E desc[UR4][R6.64+0x4], R13 ;  /* 0x0000040d06009986 */ /* 0x0001e4000c101904 */
.L_x_85:
[----:B------:R-:W-:Y:S05]  /*0ac0*/  @P0 EXIT ;  /* 0x000000000000094d */ /* 0x000fea0003800000 */
[----:B0-----:R-:W0:Y:S01]  /*0ad0*/  LDC.64 R6, c[0x0][0x390] ;  /* 0x0000e400ff067b82 */ /* 0x001e220000000a00 */
[----:B------:R-:W2:Y:S01]  /*0ae0*/  LDG.E.U8 R3, desc[UR4][R2.64] ;  /* 0x0000000402037981 */ /* 0x000ea2000c1e1100 */
[----:B0-----:R-:W-:-:S04]  /*0af0*/  IADD3 R6, P0, PT, R5, R6, RZ ;  /* 0x0000000605067210 */ /* 0x001fc80007f1e0ff */
[----:B------:R-:W-:-:S05]  /*0b00*/  LEA.HI.X.SX32 R7, R5, R7, 0x1, P0 ;  /* 0x0000000705077211 */ /* 0x000fca00000f0eff */
[----:B------:R-:W2:Y:S02]  /*0b10*/  LDG.E.U8 R6, desc[UR4][R6.64+-0x1] ;  /* 0xffffff0406067981 */ /* 0x000ea4000c1e1100 */
[----:B--2---:R-:W-:-:S13]  /*0b20*/  ISETP.NE.AND P0, PT, R6, R3, PT ;  /* 0x000000030600720c */ /* 0x004fda0003f05270 */
[----:B------:R-:W-:Y:S05]  /*0b30*/  @!P0 BRA `(.L_x_86) ;  /* 0x0000000000188947 */ /* 0x000fea0003800000 */
[----:B------:R-:W0:Y:S01]  /*0b40*/  LDC.64 R2, c[0x0][0x380] ;  /* 0x0000e000ff027b82 */ /* 0x000e220000000a00 */
[----:B------:R-:W-:-:S04]  /*0b50*/  IMAD.IADD R5, R0, 0x1, R5 ;  /* 0x0000000100057824 */ /* 0x000fc800078e0205 */
[----:B0-----:R-:W-:-:S05]  /*0b60*/  IMAD.WIDE R2, R5, 0x4, R2 ;  /* 0x0000000405027825 */ /* 0x001fca00078e0202 */
[----:B------:R-:W2:Y:S04]  /*0b70*/  LDG.E R5, desc[UR4][R2.64+-0x4] ;  /* 0xfffffc0402057981 */ /* 0x000ea8000c1e1900 */
[----:B--2---:R-:W-:Y:S01]  /*0b80*/  STG.E desc[UR4][R2.64], R5 ;  /* 0x0000000502007986 */ /* 0x004fe2000c101904 */
[----:B------:R-:W-:Y:S05]  /*0b90*/  EXIT ;  /* 0x000000000000794d */ /* 0x000fea0003800000 */
.L_x_86:
[----:B------:R-:W0:Y:S01]  /*0ba0*/  LDC.64 R2, c[0x0][0x380] ;  /* 0x0000e000ff027b82 */ /* 0x000e220000000a00 */
[----:B------:R-:W-:-:S04]  /*0bb0*/  IMAD.IADD R7, R0, 0x1, R5 ;  /* 0x0000000100077824 */ /* 0x000fc800078e0205 */
[----:B0-----:R-:W-:-:S05]  /*0bc0*/  IMAD.WIDE R2, R7, 0x4, R2 ;  /* 0x0000000407027825 */ /* 0x001fca00078e0202 */
[----:B------:R-:W-:Y:S01]  /*0bd0*/  STG.E desc[UR4][R2.64], R5 ;  /* 0x0000000502007986 */ /* 0x000fe2000c101904 */
[----:B------:R-:W-:Y:S05]  /*0be0*/  EXIT ;  /* 0x000000000000794d */ /* 0x000fea0003800000 */
.L_x_87:
        /* <DEDUP_REMOVED lines=9> */
.L_x_92:


//--------------------- .nv.shared._Z22calculateDMatrixSharedPiS_PcS0_S0_iiii --------------------------
	.section	.nv.shared._Z22calculateDMatrixSharedPiS_PcS0_S0_iiii,"aw",@nobits
	.sectionflags	@""
	.align	16
.nv.shared._Z22calculateDMatrixSharedPiS_PcS0_S0_iiii:
	.zero		2048


//--------------------- .nv.shared.reserved.0     --------------------------
	.section	.nv.shared.reserved.0,"aw",@nobits
	.weak		__nv_reservedSMEM_offset_0_alias
	.size		__nv_reservedSMEM_offset_0_alias, 0, 64
	.other		__nv_reservedSMEM_offset_0_alias,@"STO_CUDA_RESERVED_SHARED STV_DEFAULT"
__nv_reservedSMEM_offset_0_alias:
	.zero		0
	.zero		64


//--------------------- .nv.shared._Z35calculateDMatrixWithTransformationsPiS_PcS0_S0_iiiiS_S_ --------------------------
	.section	.nv.shared._Z35calculateDMatrixWithTransformationsPiS_PcS0_S0_iiiiS_S_,"aw",@nobits
	.sectionflags	@""
	.align	16
	.zero		1024


//--------------------- .nv.shared._Z24calculateDMatrixAdvancedPiS_PcS0_S0_iiii --------------------------
	.section	.nv.shared._Z24calculateDMatrixAdvancedPiS_PcS0_S0_iiii,"aw",@nobits
	.sectionflags	@""
	.align	16
	.zero		1024


//--------------------- .nv.shared._Z21calculateDMatrixNaivePiS_PcS0_S0_iiii --------------------------
	.section	.nv.shared._Z21calculateDMatrixNaivePiS_PcS0_S0_iiii,"aw",@nobits
	.sectionflags	@""
	.align	16
	.zero		1024


//--------------------- .nv.shared._Z16calculateXMatrixPiPcS0_ii --------------------------
	.section	.nv.shared._Z16calculateXMatrixPiPcS0_ii,"aw",@nobits
	.sectionflags	@""
	.align	16
	.zero		1024


//--------------------- .nv.constant0._Z22calculateDMatrixSharedPiS_PcS0_S0_iiii --------------------------
	.section	.nv.constant0._Z22calculateDMatrixSharedPiS_PcS0_S0_iiii,"a",@progbits
	.sectionflags	@""
	.align	4
.nv.constant0._Z22calculateDMatrixSharedPiS_PcS0_S0_iiii:
	.zero		952


//--------------------- .nv.constant0._Z35calculateDMatrixWithTransformationsPiS_PcS0_S0_iiiiS_S_ --------------------------
	.section	.nv.constant0._Z35calculateDMatrixWithTransformationsPiS_PcS0_S0_iiiiS_S_,"a",@progbits
	.sectionflags	@""
	.align	4
.nv.constant0._Z35calculateDMatrixWithTransformationsPiS_PcS0_S0_iiiiS_S_:
	.zero		968


//--------------------- .nv.constant0._Z24calculateDMatrixAdvancedPiS_PcS0_S0_iiii --------------------------
	.section	.nv.constant0._Z24calculateDMatrixAdvancedPiS_PcS0_S0_iiii,"a",@progbits
	.sectionflags	@""
	.align	4
.nv.constant0._Z24calculateDMatrixAdvancedPiS_PcS0_S0_iiii:
	.zero		952


//--------------------- .nv.constant0._Z21calculateDMatrixNaivePiS_PcS0_S0_iiii --------------------------
	.section	.nv.constant0._Z21calculateDMatrixNaivePiS_PcS0_S0_iiii,"a",@progbits
	.sectionflags	@""
	.align	4
.nv.constant0._Z21calculateDMatrixNaivePiS_PcS0_S0_iiii:
	.zero		952


//--------------------- .nv.constant0._Z16calculateXMatrixPiPcS0_ii --------------------------
	.section	.nv.constant0._Z16calculateXMatrixPiPcS0_ii,"a",@progbits
	.sectionflags	@""
	.align	4
.nv.constant0._Z16calculateXMatrixPiPcS0_ii:
	.zero		928


//--------------------- SYMBOLS --------------------------

	.type		.nv.reservedSmem.offset0,@object
	.size		.nv.reservedSmem.offset0,0x4
	.type		.nv.reservedSmem.cap,@object
	.size		.nv.reservedSmem.cap,0x4
